	.target	sm_90a

	.elftype	@"ET_EXEC"


//--------------------- .note.nv.tkinfo           --------------------------
	.section	.note.nv.tkinfo,"",@"SHT_NOTE"
	.sectionflags	@"SHF_NOTE_NV_TKINFO"
	.tkinfo
        /*0018*/ 	.word	0x00000002
        /*0030*/ 	.string	""
        /*0030*/ 	.string	"ptxas"
        /*0030*/ 	.string	"Cuda compilation tools, release 13.0, V13.0.88"
        /*0030*/ 	.string	"Build cuda_13.0.r13.0/compiler.36424714_0"
        /*0030*/ 	.string	"-arch sm_90a -m 64 "



//--------------------- .note.nv.cuinfo           --------------------------
	.section	.note.nv.cuinfo,"",@"SHT_NOTE"
	.sectionflags	@"SHF_NOTE_NV_CUINFO"
        /*0018*/ 	.short	0x0002
        /*001a*/ 	.short	0x005a
        /*001c*/ 	.short	0x0082
	.zero		2


//--------------------- .nv.info                  --------------------------
	.section	.nv.info,"",@"SHT_CUDA_INFO"
	.align	4


	//----- nvinfo : EIATTR_REGCOUNT
	.align		4
        /*0000*/ 	.byte	0x04, 0x2f
        /*0002*/ 	.short	(.L_12 - .L_11)
	.align		4
.L_11:
        /*0004*/ 	.word	index@(_ZN7cutlass13device_kernelINS_4gemm6kernel13GemmUniversalIN4cute5tupleIJiiiiEEENS1_10collective13CollectiveMmaINS1_40MainloopSm90TmaGmmaWarpSpecializedSparseILi12ENS5_IJNS4_1CILi1EEESB_SB_EEENS1_35KernelTmaWarpSpecializedCooperativeEEENS5_IJNSA_ILi128EEENSA_ILi64EEESF_EEEaNS5_IJNS4_6LayoutINS5_IJiNS5_IJNSA_ILi2EEEiEEEiEEENS5_IJlNS5_IJSB_SJ_EEElEEEEENSI_INS5_IJNS5_IJSG_iEEENS5_IJSF_iEEEiEEENS5_IJNS5_IJSF_NSA_ILi8192EEEEEENS5_IJSB_lEEElEEEEEEEEaNS5_IJlSB_lEEENS4_8TiledMMAINS4_8MMA_AtomIJNS4_4SM904GMMA6SPARSE27GMMA_64x64x64_S32S8S8_SS_TNILNS12_9SparseSelE0EEEEEENSI_INS5_IJSJ_SB_SB_EEENS5_IJSB_NSA_ILi0EEES19_EEEEENS5_IJNS4_10UnderscoreES1C_S1C_EEEEENS4_13SM90_TMA_LOADENS4_14ComposedLayoutINS4_7SwizzleILi2ELi4ELi3EEENS4_25smem_sparse_ptr_flag_bitsILi2ELi8EEENSI_INS5_IJNS5_IJSB_NSA_ILi8EEEEEENS5_IJSJ_SG_EEEEEENS5_IJNS5_IJS19_SF_EEESM_EEEEEEEvNS4_8identityES1F_NS1G_INS1H_ILi3ELi4ELi3EEENS4_18smem_ptr_flag_bitsILi8EEENSI_INS5_IJS1L_SF_EEENS5_IJSF_SB_EEEEEEEvS1T_EENS_8epilogue10collective6detail29Sm90TmaWarpSpecializedAdapterINS23_15DefaultEpilogueIiNS5_IJSB_llEEES27_NS22_6thread17LinearCombinationIiLi1EiiLNS28_9ScaleType4KindE0ELNS_15FloatRoundStyleE2EiEENS1_15EpilogueDefaultEEEEEvvEEEEvNT_6ParamsE)
        /*0008*/ 	.word	0x000000a8


	//----- nvinfo : EIATTR_FRAME_SIZE
	.align		4
.L_12:
        /*000c*/ 	.byte	0x04, 0x11
        /*000e*/ 	.short	(.L_14 - .L_13)
	.align		4
.L_13:
        /*0010*/ 	.word	index@(_ZN7cutlass13device_kernelINS_4gemm6kernel13GemmUniversalIN4cute5tupleIJiiiiEEENS1_10collective13CollectiveMmaINS1_40MainloopSm90TmaGmmaWarpSpecializedSparseILi12ENS5_IJNS4_1CILi1EEESB_SB_EEENS1_35KernelTmaWarpSpecializedCooperativeEEENS5_IJNSA_ILi128EEENSA_ILi64EEESF_EEEaNS5_IJNS4_6LayoutINS5_IJiNS5_IJNSA_ILi2EEEiEEEiEEENS5_IJlNS5_IJSB_SJ_EEElEEEEENSI_INS5_IJNS5_IJSG_iEEENS5_IJSF_iEEEiEEENS5_IJNS5_IJSF_NSA_ILi8192EEEEEENS5_IJSB_lEEElEEEEEEEEaNS5_IJlSB_lEEENS4_8TiledMMAINS4_8MMA_AtomIJNS4_4SM904GMMA6SPARSE27GMMA_64x64x64_S32S8S8_SS_TNILNS12_9SparseSelE0EEEEEENSI_INS5_IJSJ_SB_SB_EEENS5_IJSB_NSA_ILi0EEES19_EEEEENS5_IJNS4_10UnderscoreES1C_S1C_EEEEENS4_13SM90_TMA_LOADENS4_14ComposedLayoutINS4_7SwizzleILi2ELi4ELi3EEENS4_25smem_sparse_ptr_flag_bitsILi2ELi8EEENSI_INS5_IJNS5_IJSB_NSA_ILi8EEEEEENS5_IJSJ_SG_EEEEEENS5_IJNS5_IJS19_SF_EEESM_EEEEEEEvNS4_8identityES1F_NS1G_INS1H_ILi3ELi4ELi3EEENS4_18smem_ptr_flag_bitsILi8EEENSI_INS5_IJS1L_SF_EEENS5_IJSF_SB_EEEEEEEvS1T_EENS_8epilogue10collective6detail29Sm90TmaWarpSpecializedAdapterINS23_15DefaultEpilogueIiNS5_IJSB_llEEES27_NS22_6thread17LinearCombinationIiLi1EiiLNS28_9ScaleType4KindE0ELNS_15FloatRoundStyleE2EiEENS1_15EpilogueDefaultEEEEEvvEEEEvNT_6ParamsE)
        /*0014*/ 	.word	0x00000000


	//----- nvinfo : EIATTR_MIN_STACK_SIZE
	.align		4
.L_14:
        /*0018*/ 	.byte	0x04, 0x12
        /*001a*/ 	.short	(.L_16 - .L_15)
	.align		4
.L_15:
        /*001c*/ 	.word	index@(_ZN7cutlass13device_kernelINS_4gemm6kernel13GemmUniversalIN4cute5tupleIJiiiiEEENS1_10collective13CollectiveMmaINS1_40MainloopSm90TmaGmmaWarpSpecializedSparseILi12ENS5_IJNS4_1CILi1EEESB_SB_EEENS1_35KernelTmaWarpSpecializedCooperativeEEENS5_IJNSA_ILi128EEENSA_ILi64EEESF_EEEaNS5_IJNS4_6LayoutINS5_IJiNS5_IJNSA_ILi2EEEiEEEiEEENS5_IJlNS5_IJSB_SJ_EEElEEEEENSI_INS5_IJNS5_IJSG_iEEENS5_IJSF_iEEEiEEENS5_IJNS5_IJSF_NSA_ILi8192EEEEEENS5_IJSB_lEEElEEEEEEEEaNS5_IJlSB_lEEENS4_8TiledMMAINS4_8MMA_AtomIJNS4_4SM904GMMA6SPARSE27GMMA_64x64x64_S32S8S8_SS_TNILNS12_9SparseSelE0EEEEEENSI_INS5_IJSJ_SB_SB_EEENS5_IJSB_NSA_ILi0EEES19_EEEEENS5_IJNS4_10UnderscoreES1C_S1C_EEEEENS4_13SM90_TMA_LOADENS4_14ComposedLayoutINS4_7SwizzleILi2ELi4ELi3EEENS4_25smem_sparse_ptr_flag_bitsILi2ELi8EEENSI_INS5_IJNS5_IJSB_NSA_ILi8EEEEEENS5_IJSJ_SG_EEEEEENS5_IJNS5_IJS19_SF_EEESM_EEEEEEEvNS4_8identityES1F_NS1G_INS1H_ILi3ELi4ELi3EEENS4_18smem_ptr_flag_bitsILi8EEENSI_INS5_IJS1L_SF_EEENS5_IJSF_SB_EEEEEEEvS1T_EENS_8epilogue10collective6detail29Sm90TmaWarpSpecializedAdapterINS23_15DefaultEpilogueIiNS5_IJSB_llEEES27_NS22_6thread17LinearCombinationIiLi1EiiLNS28_9ScaleType4KindE0ELNS_15FloatRoundStyleE2EiEENS1_15EpilogueDefaultEEEEEvvEEEEvNT_6ParamsE)
        /*0020*/ 	.word	0x00000000
.L_16:


//--------------------- .nv.compat                --------------------------
	.section	.nv.compat,"",@"SHT_CUDA_COMPAT_INFO"
	.align	4
        /*0000*/ 	.byte	0x02, 0x09, 0x01, 0x00, 0x02, 0x02, 0x04, 0x00, 0x02, 0x05, 0x05, 0x00, 0x03, 0x07, 0x01, 0x01
        /*0010*/ 	.byte	0x02, 0x03, 0x01, 0x00, 0x02, 0x06, 0x01, 0x00, 0x04, 0x0b, 0x08, 0x00, 0x00, 0x00, 0x00, 0x00
        /*0020*/ 	.byte	0x00, 0x00, 0x00, 0x00


//--------------------- .nv.info._ZN7cutlass13device_kernelINS_4gemm6kernel13GemmUniversalIN4cute5tupleIJiiiiEEENS1_10collective13CollectiveMmaINS1_40MainloopSm90TmaGmmaWarpSpecializedSparseILi12ENS5_IJNS4_1CILi1EEESB_SB_EEENS1_35KernelTmaWarpSpecializedCooperativeEEENS5_IJNSA_ILi128EEENSA_ILi64EEESF_EEEaNS5_IJNS4_6LayoutINS5_IJiNS5_IJNSA_ILi2EEEiEEEiEEENS5_IJlNS5_IJSB_SJ_EEElEEEEENSI_INS5_IJNS5_IJSG_iEEENS5_IJSF_iEEEiEEENS5_IJNS5_IJSF_NSA_ILi8192EEEEEENS5_IJSB_lEEElEEEEEEEEaNS5_IJlSB_lEEENS4_8TiledMMAINS4_8MMA_AtomIJNS4_4SM904GMMA6SPARSE27GMMA_64x64x64_S32S8S8_SS_TNILNS12_9SparseSelE0EEEEEENSI_INS5_IJSJ_SB_SB_EEENS5_IJSB_NSA_ILi0EEES19_EEEEENS5_IJNS4_10UnderscoreES1C_S1C_EEEEENS4_13SM90_TMA_LOADENS4_14ComposedLayoutINS4_7SwizzleILi2ELi4ELi3EEENS4_25smem_sparse_ptr_flag_bitsILi2ELi8EEENSI_INS5_IJNS5_IJSB_NSA_ILi8EEEEEENS5_IJSJ_SG_EEEEEENS5_IJNS5_IJS19_SF_EEESM_EEEEEEEvNS4_8identityES1F_NS1G_INS1H_ILi3ELi4ELi3EEENS4_18smem_ptr_flag_bitsILi8EEENSI_INS5_IJS1L_SF_EEENS5_IJSF_SB_EEEEEEEvS1T_EENS_8epilogue10collective6detail29Sm90TmaWarpSpecializedAdapterINS23_15DefaultEpilogueIiNS5_IJSB_llEEES27_NS22_6thread17LinearCombinationIiLi1EiiLNS28_9ScaleType4KindE0ELNS_15FloatRoundStyleE2EiEENS1_15EpilogueDefaultEEEEEvvEEEEvNT_6ParamsE --------------------------
	.section	.nv.info._ZN7cutlass13device_kernelINS_4gemm6kernel13GemmUniversalIN4cute5tupleIJiiiiEEENS1_10collective13CollectiveMmaINS1_40MainloopSm90TmaGmmaWarpSpecializedSparseILi12ENS5_IJNS4_1CILi1EEESB_SB_EEENS1_35KernelTmaWarpSpecializedCooperativeEEENS5_IJNSA_ILi128EEENSA_ILi64EEESF_EEEaNS5_IJNS4_6LayoutINS5_IJiNS5_IJNSA_ILi2EEEiEEEiEEENS5_IJlNS5_IJSB_SJ_EEElEEEEENSI_INS5_IJNS5_IJSG_iEEENS5_IJSF_iEEEiEEENS5_IJNS5_IJSF_NSA_ILi8192EEEEEENS5_IJSB_lEEElEEEEEEEEaNS5_IJlSB_lEEENS4_8TiledMMAINS4_8MMA_AtomIJNS4_4SM904GMMA6SPARSE27GMMA_64x64x64_S32S8S8_SS_TNILNS12_9SparseSelE0EEEEEENSI_INS5_IJSJ_SB_SB_EEENS5_IJSB_NSA_ILi0EEES19_EEEEENS5_IJNS4_10UnderscoreES1C_S1C_EEEEENS4_13SM90_TMA_LOADENS4_14ComposedLayoutINS4_7SwizzleILi2ELi4ELi3EEENS4_25smem_sparse_ptr_flag_bitsILi2ELi8EEENSI_INS5_IJNS5_IJSB_NSA_ILi8EEEEEENS5_IJSJ_SG_EEEEEENS5_IJNS5_IJS19_SF_EEESM_EEEEEEEvNS4_8identityES1F_NS1G_INS1H_ILi3ELi4ELi3EEENS4_18smem_ptr_flag_bitsILi8EEENSI_INS5_IJS1L_SF_EEENS5_IJSF_SB_EEEEEEEvS1T_EENS_8epilogue10collective6detail29Sm90TmaWarpSpecializedAdapterINS23_15DefaultEpilogueIiNS5_IJSB_llEEES27_NS22_6thread17LinearCombinationIiLi1EiiLNS28_9ScaleType4KindE0ELNS_15FloatRoundStyleE2EiEENS1_15EpilogueDefaultEEEEEvvEEEEvNT_6ParamsE,"",@"SHT_CUDA_INFO"
	.sectionflags	@""
	.align	4


	//----- nvinfo : EIATTR_CUDA_API_VERSION
	.align		4
        /*0000*/ 	.byte	0x04, 0x37
        /*0002*/ 	.short	(.L_18 - .L_17)
.L_17:
        /*0004*/ 	.word	0x00000082


	//----- nvinfo : EIATTR_KPARAM_INFO
	.align		4
.L_18:
        /*0008*/ 	.byte	0x04, 0x17
        /*000a*/ 	.short	(.L_20 - .L_19)
.L_19:
        /*000c*/ 	.word	0x00000000
        /*0010*/ 	.short	0x0000
        /*0012*/ 	.short	0x0070
        /*0014*/ 	.byte	0x00, 0xf0, 0x01, 0x14


	//----- nvinfo : EIATTR_SPARSE_MMA_MASK
	.align		4
.L_20:
        /*0018*/ 	.byte	0x03, 0x50
        /*001a*/ 	.short	0x0004


	//----- nvinfo : EIATTR_MAXREG_COUNT
	.align		4
        /*001c*/ 	.byte	0x03, 0x1b
        /*001e*/ 	.short	0x00a8


	//----- nvinfo : EIATTR_NUM_BARRIERS
	.align		4
        /*0020*/ 	.byte	0x02, 0x4c
        /*0022*/ 	.byte	0x01
	.zero		1


	//----- nvinfo : EIATTR_MERCURY_ISA_VERSION
	.align		4
        /*0024*/ 	.byte	0x03, 0x5f
        /*0026*/ 	.short	0x0101


	//----- nvinfo : EIATTR_INT_WARP_WIDE_INSTR_OFFSETS
	.align		4
        /*0028*/ 	.byte	0x04, 0x31
        /*002a*/ 	.short	(.L_22 - .L_21)


	//   ....[0]....
.L_21:
        /*002c*/ 	.word	0x00000530


	//   ....[1]....
        /*0030*/ 	.word	0x00000540


	//   ....[2]....
        /*0034*/ 	.word	0x00000630


	//----- nvinfo : EIATTR_COOP_GROUP_MASK_REGIDS
	.align		4
.L_22:
        /*0038*/ 	.byte	0x04, 0x29
        /*003a*/ 	.short	(.L_24 - .L_23)


	//   ....[0]....
.L_23:
        /*003c*/ 	.word	0xffffffff


	//   ....[1]....
        /*0040*/ 	.word	0xffffffff


	//   ....[2]....
        /*0044*/ 	.word	0xffffffff


	//   ....[3]....
        /*0048*/ 	.word	0xffffffff


	//   ....[4]....
        /*004c*/ 	.word	0xffffffff


	//----- nvinfo : EIATTR_COOP_GROUP_INSTR_OFFSETS
	.align		4
.L_24:
        /*0050*/ 	.byte	0x04, 0x28
        /*0052*/ 	.short	(.L_26 - .L_25)


	//   ....[0]....
.L_25:
        /*0054*/ 	.word	0x00000060


	//   ....[1]....
        /*0058*/ 	.word	0x00000070


	//   ....[2]....
        /*005c*/ 	.word	0x00000160


	//   ....[3]....
        /*0060*/ 	.word	0x00000420


	//   ....[4]....
        /*0064*/ 	.word	0x00001140


	//----- nvinfo : EIATTR_REG_RECONFIG
	.align		4
.L_26:
        /*0068*/ 	.byte	0x01, 0x54
	.zero		2


	//----- nvinfo : EIATTR_MBARRIER_INSTR_OFFSETS
	.align		4
        /*006c*/ 	.byte	0x04, 0x39
        /*006e*/ 	.short	(.L_28 - .L_27)


	//   ....[0]....
.L_27:
        /*0070*/ 	.word	0x00000280
        /*0074*/ 	.word	0x000000ff
        /*0078*/ 	.word	0x00000000
        /*007c*/ 	.short	0x0100
        /*007e*/ 	.byte	0x08
	.zero		1


	//   ....[1]....
        /*0080*/ 	.word	0x00000290
        /*0084*/ 	.word	0x000000ff
        /*0088*/ 	.word	0x00000060
        /*008c*/ 	.short	0x0100
        /*008e*/ 	.byte	0x08
	.zero		1


	//   ....[2]....
        /*0090*/ 	.word	0x000002a0
        /*0094*/ 	.word	0x000000ff
        /*0098*/ 	.word	0x00000008
        /*009c*/ 	.short	0x0100
        /*009e*/ 	.byte	0x08
	.zero		1


	//   ....[3]....
        /*00a0*/ 	.word	0x000002b0
        /*00a4*/ 	.word	0x000000ff
        /*00a8*/ 	.word	0x00000068
        /*00ac*/ 	.short	0x0100
        /*00ae*/ 	.byte	0x08
	.zero		1


	//   ....[4]....
        /*00b0*/ 	.word	0x000002c0
        /*00b4*/ 	.word	0x000000ff
        /*00b8*/ 	.word	0x00000010
        /*00bc*/ 	.short	0x0100
        /*00be*/ 	.byte	0x08
	.zero		1


	//   ....[5]....
        /*00c0*/ 	.word	0x000002d0
        /*00c4*/ 	.word	0x000000ff
        /*00c8*/ 	.word	0x00000070
        /*00cc*/ 	.short	0x0100
        /*00ce*/ 	.byte	0x08
	.zero		1


	//   ....[6]....
        /*00d0*/ 	.word	0x000002e0
        /*00d4*/ 	.word	0x000000ff
        /*00d8*/ 	.word	0x00000018
        /*00dc*/ 	.short	0x0100
        /*00de*/ 	.byte	0x08
	.zero		1


	//   ....[7]....
        /*00e0*/ 	.word	0x000002f0
        /*00e4*/ 	.word	0x000000ff
        /*00e8*/ 	.word	0x00000078
        /*00ec*/ 	.short	0x0100
        /*00ee*/ 	.byte	0x08
	.zero		1


	//   ....[8]....
        /*00f0*/ 	.word	0x00000300
        /*00f4*/ 	.word	0x000000ff
        /*00f8*/ 	.word	0x00000020
        /*00fc*/ 	.short	0x0100
        /*00fe*/ 	.byte	0x08
	.zero		1


	//   ....[9]....
        /*0100*/ 	.word	0x00000310
        /*0104*/ 	.word	0x000000ff
        /*0108*/ 	.word	0x00000080
        /*010c*/ 	.short	0x0100
        /*010e*/ 	.byte	0x08
	.zero		1


	//   ....[10]....
        /*0110*/ 	.word	0x00000320
        /*0114*/ 	.word	0x000000ff
        /*0118*/ 	.word	0x00000028
        /*011c*/ 	.short	0x0100
        /*011e*/ 	.byte	0x08
	.zero		1


	//   ....[11]....
        /*0120*/ 	.word	0x00000330
        /*0124*/ 	.word	0x000000ff
        /*0128*/ 	.word	0x00000088
        /*012c*/ 	.short	0x0100
        /*012e*/ 	.byte	0x08
	.zero		1


	//   ....[12]....
        /*0130*/ 	.word	0x00000340
        /*0134*/ 	.word	0x000000ff
        /*0138*/ 	.word	0x00000030
        /*013c*/ 	.short	0x0100
        /*013e*/ 	.byte	0x08
	.zero		1


	//   ....[13]....
        /*0140*/ 	.word	0x00000350
        /*0144*/ 	.word	0x000000ff
        /*0148*/ 	.word	0x00000090
        /*014c*/ 	.short	0x0100
        /*014e*/ 	.byte	0x08
	.zero		1


	//   ....[14]....
        /*0150*/ 	.word	0x00000360
        /*0154*/ 	.word	0x000000ff
        /*0158*/ 	.word	0x00000038
        /*015c*/ 	.short	0x0100
        /*015e*/ 	.byte	0x08
	.zero		1


	//   ....[15]....
        /*0160*/ 	.word	0x00000370
        /*0164*/ 	.word	0x000000ff
        /*0168*/ 	.word	0x00000098
        /*016c*/ 	.short	0x0100
        /*016e*/ 	.byte	0x08
	.zero		1


	//   ....[16]....
        /*0170*/ 	.word	0x00000380
        /*0174*/ 	.word	0x000000ff
        /*0178*/ 	.word	0x00000040
        /*017c*/ 	.short	0x0100
        /*017e*/ 	.byte	0x08
	.zero		1


	//   ....[17]....
        /*0180*/ 	.word	0x00000390
        /*0184*/ 	.word	0x000000ff
        /*0188*/ 	.word	0x000000a0
        /*018c*/ 	.short	0x0100
        /*018e*/ 	.byte	0x08
	.zero		1


	//   ....[18]....
        /*0190*/ 	.word	0x000003a0
        /*0194*/ 	.word	0x000000ff
        /*0198*/ 	.word	0x00000048
        /*019c*/ 	.short	0x0100
        /*019e*/ 	.byte	0x08
	.zero		1


	//   ....[19]....
        /*01a0*/ 	.word	0x000003b0
        /*01a4*/ 	.word	0x000000ff
        /*01a8*/ 	.word	0x000000a8
        /*01ac*/ 	.short	0x0100
        /*01ae*/ 	.byte	0x08
	.zero		1


	//   ....[20]....
        /*01b0*/ 	.word	0x000003c0
        /*01b4*/ 	.word	0x000000ff
        /*01b8*/ 	.word	0x00000050
        /*01bc*/ 	.short	0x0100
        /*01be*/ 	.byte	0x08
	.zero		1


	//   ....[21]....
        /*01c0*/ 	.word	0x000003d0
        /*01c4*/ 	.word	0x000000ff
        /*01c8*/ 	.word	0x000000b0
        /*01cc*/ 	.short	0x0100
        /*01ce*/ 	.byte	0x08
	.zero		1


	//   ....[22]....
        /*01d0*/ 	.word	0x000003e0
        /*01d4*/ 	.word	0x000000ff
        /*01d8*/ 	.word	0x00000058
        /*01dc*/ 	.short	0x0100
        /*01de*/ 	.byte	0x08
	.zero		1


	//   ....[23]....
        /*01e0*/ 	.word	0x000003f0
        /*01e4*/ 	.word	0x000000ff
        /*01e8*/ 	.word	0x000000b8
        /*01ec*/ 	.short	0x0100
        /*01ee*/ 	.byte	0x08
	.zero		1


	//   ....[24]....
        /*01f0*/ 	.word	0x00000690
        /*01f4*/ 	.word	0x000000ff
        /*01f8*/ 	.word	0x000000d0
        /*01fc*/ 	.short	0x0100
        /*01fe*/ 	.byte	0x06
	.zero		1


	//   ....[25]....
        /*0200*/ 	.word	0x000006f0
        /*0204*/ 	.word	0x000000ff
        /*0208*/ 	.word	0x000000d8
        /*020c*/ 	.short	0x0100
        /*020e*/ 	.byte	0x06
	.zero		1


	//   ....[26]....
        /*0210*/ 	.word	0x00001380
        /*0214*/ 	.word	0x000000ff
        /*0218*/ 	.word	0x00000000
        /*021c*/ 	.short	0x010a
        /*021e*/ 	.byte	0x08
	.zero		1


	//   ....[27]....
        /*0220*/ 	.word	0x00001470
        /*0224*/ 	.word	0x000000ff
        /*0228*/ 	.word	0x00000000
        /*022c*/ 	.short	0x010a
        /*022e*/ 	.byte	0x08
	.zero		1


	//   ....[28]....
        /*0230*/ 	.word	0x00001620
        /*0234*/ 	.word	0x000000ff
        /*0238*/ 	.word	0x00000000
        /*023c*/ 	.short	0x0101
        /*023e*/ 	.byte	0x08
	.zero		1


	//   ....[29]....
        /*0240*/ 	.word	0x000050c0
        /*0244*/ 	.word	0x00000013
        /*0248*/ 	.word	0x00000060
        /*024c*/ 	.short	0x010a
        /*024e*/ 	.byte	0x3f
	.zero		1


	//   ....[30]....
        /*0250*/ 	.word	0x000054e0
        /*0254*/ 	.word	0x00000007
        /*0258*/ 	.word	0x000000d8
        /*025c*/ 	.short	0x0101
        /*025e*/ 	.byte	0x3f
	.zero		1


	//   ....[31]....
        /*0260*/ 	.word	0x00005c30
        /*0264*/ 	.word	0x00000005
        /*0268*/ 	.word	0x00000000
        /*026c*/ 	.short	0x010a
        /*026e*/ 	.byte	0x3f
	.zero		1


	//   ....[32]....
        /*0270*/ 	.word	0x00005cb0
        /*0274*/ 	.word	0x00000007
        /*0278*/ 	.word	0x00000000
        /*027c*/ 	.short	0x010a
        /*027e*/ 	.byte	0x3f
	.zero		1


	//   ....[33]....
        /*0280*/ 	.word	0x00005d40
        /*0284*/ 	.word	0x00000006
        /*0288*/ 	.word	0x00000000
        /*028c*/ 	.short	0x010a
        /*028e*/ 	.byte	0x3f
	.zero		1


	//   ....[34]....
        /*0290*/ 	.word	0x00005dd0
        /*0294*/ 	.word	0x00000009
        /*0298*/ 	.word	0x00000000
        /*029c*/ 	.short	0x010a
        /*029e*/ 	.byte	0x3f
	.zero		1


	//   ....[35]....
        /*02a0*/ 	.word	0x00005e60
        /*02a4*/ 	.word	0x00000006
        /*02a8*/ 	.word	0x00000000
        /*02ac*/ 	.short	0x010a
        /*02ae*/ 	.byte	0x3f
	.zero		1


	//   ....[36]....
        /*02b0*/ 	.word	0x00005ef0
        /*02b4*/ 	.word	0x00000009
        /*02b8*/ 	.word	0x00000000
        /*02bc*/ 	.short	0x010a
        /*02be*/ 	.byte	0x3f
	.zero		1


	//   ....[37]....
        /*02c0*/ 	.word	0x00005f80
        /*02c4*/ 	.word	0x00000006
        /*02c8*/ 	.word	0x00000000
        /*02cc*/ 	.short	0x010a
        /*02ce*/ 	.byte	0x3f
	.zero		1


	//   ....[38]....
        /*02d0*/ 	.word	0x00006010
        /*02d4*/ 	.word	0x00000009
        /*02d8*/ 	.word	0x00000000
        /*02dc*/ 	.short	0x010a
        /*02de*/ 	.byte	0x3f
	.zero		1


	//   ....[39]....
        /*02e0*/ 	.word	0x000060a0
        /*02e4*/ 	.word	0x00000006
        /*02e8*/ 	.word	0x00000000
        /*02ec*/ 	.short	0x010a
        /*02ee*/ 	.byte	0x3f
	.zero		1


	//   ....[40]....
        /*02f0*/ 	.word	0x00006130
        /*02f4*/ 	.word	0x00000009
        /*02f8*/ 	.word	0x00000000
        /*02fc*/ 	.short	0x010a
        /*02fe*/ 	.byte	0x3f
	.zero		1


	//   ....[41]....
        /*0300*/ 	.word	0x000061c0
        /*0304*/ 	.word	0x00000006
        /*0308*/ 	.word	0x00000000
        /*030c*/ 	.short	0x010a
        /*030e*/ 	.byte	0x3f
	.zero		1


	//   ....[42]....
        /*0310*/ 	.word	0x00006250
        /*0314*/ 	.word	0x00000003
        /*0318*/ 	.word	0x00000000
        /*031c*/ 	.short	0x010a
        /*031e*/ 	.byte	0x3f
	.zero		1


	//   ....[43]....
        /*0320*/ 	.word	0x000062c0
        /*0324*/ 	.word	0x0000000a
        /*0328*/ 	.word	0x00000000
        /*032c*/ 	.short	0x010a
        /*032e*/ 	.byte	0x3f
	.zero		1


	//   ....[44]....
        /*0330*/ 	.word	0x00006390
        /*0334*/ 	.word	0x00000013
        /*0338*/ 	.word	0x00000060
        /*033c*/ 	.short	0x010a
        /*033e*/ 	.byte	0x3f
	.zero		1


	//   ....[45]....
        /*0340*/ 	.word	0x00006470
        /*0344*/ 	.word	0x00000005
        /*0348*/ 	.word	0x00000000
        /*034c*/ 	.short	0x010a
        /*034e*/ 	.byte	0x3f
	.zero		1


	//   ....[46]....
        /*0350*/ 	.word	0x000064c0
        /*0354*/ 	.word	0x00000007
        /*0358*/ 	.word	0x00000000
        /*035c*/ 	.short	0x010a
        /*035e*/ 	.byte	0x3f
	.zero		1


	//   ....[47]....
        /*0360*/ 	.word	0x00006510
        /*0364*/ 	.word	0x00000006
        /*0368*/ 	.word	0x00000000
        /*036c*/ 	.short	0x010a
        /*036e*/ 	.byte	0x3f
	.zero		1


	//   ....[48]....
        /*0370*/ 	.word	0x00006560
        /*0374*/ 	.word	0x00000009
        /*0378*/ 	.word	0x00000000
        /*037c*/ 	.short	0x010a
        /*037e*/ 	.byte	0x3f
	.zero		1


	//   ....[49]....
        /*0380*/ 	.word	0x000065b0
        /*0384*/ 	.word	0x00000006
        /*0388*/ 	.word	0x00000000
        /*038c*/ 	.short	0x010a
        /*038e*/ 	.byte	0x3f
	.zero		1


	//   ....[50]....
        /*0390*/ 	.word	0x00006600
        /*0394*/ 	.word	0x00000009
        /*0398*/ 	.word	0x00000000
        /*039c*/ 	.short	0x010a
        /*039e*/ 	.byte	0x3f
	.zero		1


	//   ....[51]....
        /*03a0*/ 	.word	0x00006650
        /*03a4*/ 	.word	0x00000006
        /*03a8*/ 	.word	0x00000000
        /*03ac*/ 	.short	0x010a
        /*03ae*/ 	.byte	0x3f
	.zero		1


	//   ....[52]....
        /*03b0*/ 	.word	0x000066a0
        /*03b4*/ 	.word	0x00000009
        /*03b8*/ 	.word	0x00000000
        /*03bc*/ 	.short	0x010a
        /*03be*/ 	.byte	0x3f
	.zero		1


	//   ....[53]....
        /*03c0*/ 	.word	0x000066f0
        /*03c4*/ 	.word	0x00000006
        /*03c8*/ 	.word	0x00000000
        /*03cc*/ 	.short	0x010a
        /*03ce*/ 	.byte	0x3f
	.zero		1


	//   ....[54]....
        /*03d0*/ 	.word	0x00006740
        /*03d4*/ 	.word	0x00000009
        /*03d8*/ 	.word	0x00000000
        /*03dc*/ 	.short	0x010a
        /*03de*/ 	.byte	0x3f
	.zero		1


	//   ....[55]....
        /*03e0*/ 	.word	0x00006790
        /*03e4*/ 	.word	0x00000006
        /*03e8*/ 	.word	0x00000000
        /*03ec*/ 	.short	0x010a
        /*03ee*/ 	.byte	0x3f
	.zero		1


	//----- nvinfo : EIATTR_NUM_MBARRIERS
	.align		4
.L_28:
        /*03f0*/ 	.byte	0x03, 0x38
        /*03f2*/ 	.short	0x001a


	//----- nvinfo : EIATTR_EXIT_INSTR_OFFSETS
	.align		4
        /*03f4*/ 	.byte	0x04, 0x1c
        /*03f6*/ 	.short	(.L_30 - .L_29)


	//   ....[0]....
.L_29:
        /*03f8*/ 	.word	0x00000740


	//   ....[1]....
        /*03fc*/ 	.word	0x00001010


	//   ....[2]....
        /*0400*/ 	.word	0x000046f0


	//   ....[3]....
        /*0404*/ 	.word	0x00004d40


	//   ....[4]....
        /*0408*/ 	.word	0x000062a0


	//----- nvinfo : EIATTR_MAX_THREADS
	.align		4
.L_30:
        /*040c*/ 	.byte	0x04, 0x05
        /*040e*/ 	.short	(.L_32 - .L_31)
.L_31:
        /*0410*/ 	.word	0x00000180
        /*0414*/ 	.word	0x00000001
        /*0418*/ 	.word	0x00000001


	//----- nvinfo : EIATTR_CRS_STACK_SIZE
	.align		4
.L_32:
        /*041c*/ 	.byte	0x04, 0x1e
        /*041e*/ 	.short	(.L_34 - .L_33)
.L_33:
        /*0420*/ 	.word	0x00000000


	//----- nvinfo : EIATTR_CBANK_PARAM_SIZE
	.align		4
.L_34:
        /*0424*/ 	.byte	0x03, 0x19
        /*0426*/ 	.short	0x0570


	//----- nvinfo : EIATTR_PARAM_CBANK
	.align		4
        /*0428*/ 	.byte	0x04, 0x0a
        /*042a*/ 	.short	(.L_36 - .L_35)
	.align		4
.L_35:
        /*042c*/ 	.word	index@(.nv.constant0._ZN7cutlass13device_kernelINS_4gemm6kernel13GemmUniversalIN4cute5tupleIJiiiiEEENS1_10collective13CollectiveMmaINS1_40MainloopSm90TmaGmmaWarpSpecializedSparseILi12ENS5_IJNS4_1CILi1EEESB_SB_EEENS1_35KernelTmaWarpSpecializedCooperativeEEENS5_IJNSA_ILi128EEENSA_ILi64EEESF_EEEaNS5_IJNS4_6LayoutINS5_IJiNS5_IJNSA_ILi2EEEiEEEiEEENS5_IJlNS5_IJSB_SJ_EEElEEEEENSI_INS5_IJNS5_IJSG_iEEENS5_IJSF_iEEEiEEENS5_IJNS5_IJSF_NSA_ILi8192EEEEEENS5_IJSB_lEEElEEEEEEEEaNS5_IJlSB_lEEENS4_8TiledMMAINS4_8MMA_AtomIJNS4_4SM904GMMA6SPARSE27GMMA_64x64x64_S32S8S8_SS_TNILNS12_9SparseSelE0EEEEEENSI_INS5_IJSJ_SB_SB_EEENS5_IJSB_NSA_ILi0EEES19_EEEEENS5_IJNS4_10UnderscoreES1C_S1C_EEEEENS4_13SM90_TMA_LOADENS4_14ComposedLayoutINS4_7SwizzleILi2ELi4ELi3EEENS4_25smem_sparse_ptr_flag_bitsILi2ELi8EEENSI_INS5_IJNS5_IJSB_NSA_ILi8EEEEEENS5_IJSJ_SG_EEEEEENS5_IJNS5_IJS19_SF_EEESM_EEEEEEEvNS4_8identityES1F_NS1G_INS1H_ILi3ELi4ELi3EEENS4_18smem_ptr_flag_bitsILi8EEENSI_INS5_IJS1L_SF_EEENS5_IJSF_SB_EEEEEEEvS1T_EENS_8epilogue10collective6detail29Sm90TmaWarpSpecializedAdapterINS23_15DefaultEpilogueIiNS5_IJSB_llEEES27_NS22_6thread17LinearCombinationIiLi1EiiLNS28_9ScaleType4KindE0ELNS_15FloatRoundStyleE2EiEENS1_15EpilogueDefaultEEEEEvvEEEEvNT_6ParamsE)
        /*0430*/ 	.short	0x0210
        /*0432*/ 	.short	0x0570


	//----- nvinfo : EIATTR_SW_WAR
	.align		4
.L_36:
        /*0434*/ 	.byte	0x04, 0x36
        /*0436*/ 	.short	(.L_38 - .L_37)
.L_37:
        /*0438*/ 	.word	0x00000008
.L_38:


//--------------------- .nv.callgraph             --------------------------
	.section	.nv.callgraph,"",@"SHT_CUDA_CALLGRAPH"
	.align	4
	.sectionentsize	8
	.align		4
        /*0000*/ 	.word	0x00000000
	.align		4
        /*0004*/ 	.word	0xffffffff
	.align		4
        /*0008*/ 	.word	0x00000000
	.align		4
        /*000c*/ 	.word	0xfffffffe
	.align		4
        /*0010*/ 	.word	0x00000000
	.align		4
        /*0014*/ 	.word	0xfffffffd
	.align		4
        /*0018*/ 	.word	0x00000000
	.align		4
        /*001c*/ 	.word	0xfffffffc


//--------------------- .nv.constant4             --------------------------
	.section	.nv.constant4,"a",@progbits
	.align	8
	.align		8
.nv.constant4:
        /*0000*/ 	.dword	_ZN39_INTERNAL_fd8cf836_4_k_cu_7cb25a0a_39094cuda3std3__45__cpo5beginE
	.align		8
        /*0008*/ 	.dword	_ZN39_INTERNAL_fd8cf836_4_k_cu_7cb25a0a_39094cuda3std3__45__cpo3endE
	.align		8
        /*0010*/ 	.dword	_ZN39_INTERNAL_fd8cf836_4_k_cu_7cb25a0a_39094cuda3std3__45__cpo6cbeginE
	.align		8
        /*0018*/ 	.dword	_ZN39_INTERNAL_fd8cf836_4_k_cu_7cb25a0a_39094cuda3std3__45__cpo4cendE
	.align		8
        /*0020*/ 	.dword	_ZN39_INTERNAL_fd8cf836_4_k_cu_7cb25a0a_39094cuda3std3__441_GLOBAL__N__fd8cf836_4_k_cu_7cb25a0a_39096ignoreE
	.align		8
        /*0028*/ 	.dword	_ZN39_INTERNAL_fd8cf836_4_k_cu_7cb25a0a_39094cuda3std3__419piecewise_constructE
	.align		8
        /*0030*/ 	.dword	_ZN39_INTERNAL_fd8cf836_4_k_cu_7cb25a0a_39094cuda3std3__48in_placeE
	.align		8
        /*0038*/ 	.dword	_ZN39_INTERNAL_fd8cf836_4_k_cu_7cb25a0a_39094cuda3std6ranges3__45__cpo4swapE
	.align		8
        /*0040*/ 	.dword	_ZN39_INTERNAL_fd8cf836_4_k_cu_7cb25a0a_39094cuda3std6ranges3__45__cpo9iter_moveE
	.align		8
        /*0048*/ 	.dword	_ZN39_INTERNAL_fd8cf836_4_k_cu_7cb25a0a_39094cute7productE
	.align		8
        /*0050*/ 	.dword	_ZN39_INTERNAL_fd8cf836_4_k_cu_7cb25a0a_39094cute1_E


//--------------------- .text._ZN7cutlass13device_kernelINS_4gemm6kernel13GemmUniversalIN4cute5tupleIJiiiiEEENS1_10collective13CollectiveMmaINS1_40MainloopSm90TmaGmmaWarpSpecializedSparseILi12ENS5_IJNS4_1CILi1EEESB_SB_EEENS1_35KernelTmaWarpSpecializedCooperativeEEENS5_IJNSA_ILi128EEENSA_ILi64EEESF_EEEaNS5_IJNS4_6LayoutINS5_IJiNS5_IJNSA_ILi2EEEiEEEiEEENS5_IJlNS5_IJSB_SJ_EEElEEEEENSI_INS5_IJNS5_IJSG_iEEENS5_IJSF_iEEEiEEENS5_IJNS5_IJSF_NSA_ILi8192EEEEEENS5_IJSB_lEEElEEEEEEEEaNS5_IJlSB_lEEENS4_8TiledMMAINS4_8MMA_AtomIJNS4_4SM904GMMA6SPARSE27GMMA_64x64x64_S32S8S8_SS_TNILNS12_9SparseSelE0EEEEEENSI_INS5_IJSJ_SB_SB_EEENS5_IJSB_NSA_ILi0EEES19_EEEEENS5_IJNS4_10UnderscoreES1C_S1C_EEEEENS4_13SM90_TMA_LOADENS4_14ComposedLayoutINS4_7SwizzleILi2ELi4ELi3EEENS4_25smem_sparse_ptr_flag_bitsILi2ELi8EEENSI_INS5_IJNS5_IJSB_NSA_ILi8EEEEEENS5_IJSJ_SG_EEEEEENS5_IJNS5_IJS19_SF_EEESM_EEEEEEEvNS4_8identityES1F_NS1G_INS1H_ILi3ELi4ELi3EEENS4_18smem_ptr_flag_bitsILi8EEENSI_INS5_IJS1L_SF_EEENS5_IJSF_SB_EEEEEEEvS1T_EENS_8epilogue10collective6detail29Sm90TmaWarpSpecializedAdapterINS23_15DefaultEpilogueIiNS5_IJSB_llEEES27_NS22_6thread17LinearCombinationIiLi1EiiLNS28_9ScaleType4KindE0ELNS_15FloatRoundStyleE2EiEENS1_15EpilogueDefaultEEEEEvvEEEEvNT_6ParamsE --------------------------
	.section	.text._ZN7cutlass13device_kernelINS_4gemm6kernel13GemmUniversalIN4cute5tupleIJiiiiEEENS1_10collective13CollectiveMmaINS1_40MainloopSm90TmaGmmaWarpSpecializedSparseILi12ENS5_IJNS4_1CILi1EEESB_SB_EEENS1_35KernelTmaWarpSpecializedCooperativeEEENS5_IJNSA_ILi128EEENSA_ILi64EEESF_EEEaNS5_IJNS4_6LayoutINS5_IJiNS5_IJNSA_ILi2EEEiEEEiEEENS5_IJlNS5_IJSB_SJ_EEElEEEEENSI_INS5_IJNS5_IJSG_iEEENS5_IJSF_iEEEiEEENS5_IJNS5_IJSF_NSA_ILi8192EEEEEENS5_IJSB_lEEElEEEEEEEEaNS5_IJlSB_lEEENS4_8TiledMMAINS4_8MMA_AtomIJNS4_4SM904GMMA6SPARSE27GMMA_64x64x64_S32S8S8_SS_TNILNS12_9SparseSelE0EEEEEENSI_INS5_IJSJ_SB_SB_EEENS5_IJSB_NSA_ILi0EEES19_EEEEENS5_IJNS4_10UnderscoreES1C_S1C_EEEEENS4_13SM90_TMA_LOADENS4_14ComposedLayoutINS4_7SwizzleILi2ELi4ELi3EEENS4_25smem_sparse_ptr_flag_bitsILi2ELi8EEENSI_INS5_IJNS5_IJSB_NSA_ILi8EEEEEENS5_IJSJ_SG_EEEEEENS5_IJNS5_IJS19_SF_EEESM_EEEEEEEvNS4_8identityES1F_NS1G_INS1H_ILi3ELi4ELi3EEENS4_18smem_ptr_flag_bitsILi8EEENSI_INS5_IJS1L_SF_EEENS5_IJSF_SB_EEEEEEEvS1T_EENS_8epilogue10collective6detail29Sm90TmaWarpSpecializedAdapterINS23_15DefaultEpilogueIiNS5_IJSB_llEEES27_NS22_6thread17LinearCombinationIiLi1EiiLNS28_9ScaleType4KindE0ELNS_15FloatRoundStyleE2EiEENS1_15EpilogueDefaultEEEEEvvEEEEvNT_6ParamsE,"ax",@progbits
	.align	128
.text._ZN7cutlass13device_kernelINS_4gemm6kernel13GemmUniversalIN4cute5tupleIJiiiiEEENS1_10collective13CollectiveMmaINS1_40MainloopSm90TmaGmmaWarpSpecializedSparseILi12ENS5_IJNS4_1CILi1EEESB_SB_EEENS1_35KernelTmaWarpSpecializedCooperativeEEENS5_IJNSA_ILi128EEENSA_ILi64EEESF_EEEaNS5_IJNS4_6LayoutINS5_IJiNS5_IJNSA_ILi2EEEiEEEiEEENS5_IJlNS5_IJSB_SJ_EEElEEEEENSI_INS5_IJNS5_IJSG_iEEENS5_IJSF_iEEEiEEENS5_IJNS5_IJSF_NSA_ILi8192EEEEEENS5_IJSB_lEEElEEEEEEEEaNS5_IJlSB_lEEENS4_8TiledMMAINS4_8MMA_AtomIJNS4_4SM904GMMA6SPARSE27GMMA_64x64x64_S32S8S8_SS_TNILNS12_9SparseSelE0EEEEEENSI_INS5_IJSJ_SB_SB_EEENS5_IJSB_NSA_ILi0EEES19_EEEEENS5_IJNS4_10UnderscoreES1C_S1C_EEEEENS4_13SM90_TMA_LOADENS4_14ComposedLayoutINS4_7SwizzleILi2ELi4ELi3EEENS4_25smem_sparse_ptr_flag_bitsILi2ELi8EEENSI_INS5_IJNS5_IJSB_NSA_ILi8EEEEEENS5_IJSJ_SG_EEEEEENS5_IJNS5_IJS19_SF_EEESM_EEEEEEEvNS4_8identityES1F_NS1G_INS1H_ILi3ELi4ELi3EEENS4_18smem_ptr_flag_bitsILi8EEENSI_INS5_IJS1L_SF_EEENS5_IJSF_SB_EEEEEEEvS1T_EENS_8epilogue10collective6detail29Sm90TmaWarpSpecializedAdapterINS23_15DefaultEpilogueIiNS5_IJSB_llEEES27_NS22_6thread17LinearCombinationIiLi1EiiLNS28_9ScaleType4KindE0ELNS_15FloatRoundStyleE2EiEENS1_15EpilogueDefaultEEEEEvvEEEEvNT_6ParamsE:
        .type           _ZN7cutlass13device_kernelINS_4gemm6kernel13GemmUniversalIN4cute5tupleIJiiiiEEENS1_10collective13CollectiveMmaINS1_40MainloopSm90TmaGmmaWarpSpecializedSparseILi12ENS5_IJNS4_1CILi1EEESB_SB_EEENS1_35KernelTmaWarpSpecializedCooperativeEEENS5_IJNSA_ILi128EEENSA_ILi64EEESF_EEEaNS5_IJNS4_6LayoutINS5_IJiNS5_IJNSA_ILi2EEEiEEEiEEENS5_IJlNS5_IJSB_SJ_EEElEEEEENSI_INS5_IJNS5_IJSG_iEEENS5_IJSF_iEEEiEEENS5_IJNS5_IJSF_NSA_ILi8192EEEEEENS5_IJSB_lEEElEEEEEEEEaNS5_IJlSB_lEEENS4_8TiledMMAINS4_8MMA_AtomIJNS4_4SM904GMMA6SPARSE27GMMA_64x64x64_S32S8S8_SS_TNILNS12_9SparseSelE0EEEEEENSI_INS5_IJSJ_SB_SB_EEENS5_IJSB_NSA_ILi0EEES19_EEEEENS5_IJNS4_10UnderscoreES1C_S1C_EEEEENS4_13SM90_TMA_LOADENS4_14ComposedLayoutINS4_7SwizzleILi2ELi4ELi3EEENS4_25smem_sparse_ptr_flag_bitsILi2ELi8EEENSI_INS5_IJNS5_IJSB_NSA_ILi8EEEEEENS5_IJSJ_SG_EEEEEENS5_IJNS5_IJS19_SF_EEESM_EEEEEEEvNS4_8identityES1F_NS1G_INS1H_ILi3ELi4ELi3EEENS4_18smem_ptr_flag_bitsILi8EEENSI_INS5_IJS1L_SF_EEENS5_IJSF_SB_EEEEEEEvS1T_EENS_8epilogue10collective6detail29Sm90TmaWarpSpecializedAdapterINS23_15DefaultEpilogueIiNS5_IJSB_llEEES27_NS22_6thread17LinearCombinationIiLi1EiiLNS28_9ScaleType4KindE0ELNS_15FloatRoundStyleE2EiEENS1_15EpilogueDefaultEEEEEvvEEEEvNT_6ParamsE,@function
        .size           _ZN7cutlass13device_kernelINS_4gemm6kernel13GemmUniversalIN4cute5tupleIJiiiiEEENS1_10collective13CollectiveMmaINS1_40MainloopSm90TmaGmmaWarpSpecializedSparseILi12ENS5_IJNS4_1CILi1EEESB_SB_EEENS1_35KernelTmaWarpSpecializedCooperativeEEENS5_IJNSA_ILi128EEENSA_ILi64EEESF_EEEaNS5_IJNS4_6LayoutINS5_IJiNS5_IJNSA_ILi2EEEiEEEiEEENS5_IJlNS5_IJSB_SJ_EEElEEEEENSI_INS5_IJNS5_IJSG_iEEENS5_IJSF_iEEEiEEENS5_IJNS5_IJSF_NSA_ILi8192EEEEEENS5_IJSB_lEEElEEEEEEEEaNS5_IJlSB_lEEENS4_8TiledMMAINS4_8MMA_AtomIJNS4_4SM904GMMA6SPARSE27GMMA_64x64x64_S32S8S8_SS_TNILNS12_9SparseSelE0EEEEEENSI_INS5_IJSJ_SB_SB_EEENS5_IJSB_NSA_ILi0EEES19_EEEEENS5_IJNS4_10UnderscoreES1C_S1C_EEEEENS4_13SM90_TMA_LOADENS4_14ComposedLayoutINS4_7SwizzleILi2ELi4ELi3EEENS4_25smem_sparse_ptr_flag_bitsILi2ELi8EEENSI_INS5_IJNS5_IJSB_NSA_ILi8EEEEEENS5_IJSJ_SG_EEEEEENS5_IJNS5_IJS19_SF_EEESM_EEEEEEEvNS4_8identityES1F_NS1G_INS1H_ILi3ELi4ELi3EEENS4_18smem_ptr_flag_bitsILi8EEENSI_INS5_IJS1L_SF_EEENS5_IJSF_SB_EEEEEEEvS1T_EENS_8epilogue10collective6detail29Sm90TmaWarpSpecializedAdapterINS23_15DefaultEpilogueIiNS5_IJSB_llEEES27_NS22_6thread17LinearCombinationIiLi1EiiLNS28_9ScaleType4KindE0ELNS_15FloatRoundStyleE2EiEENS1_15EpilogueDefaultEEEEEvvEEEEvNT_6ParamsE,(.L_x_138 - _ZN7cutlass13device_kernelINS_4gemm6kernel13GemmUniversalIN4cute5tupleIJiiiiEEENS1_10collective13CollectiveMmaINS1_40MainloopSm90TmaGmmaWarpSpecializedSparseILi12ENS5_IJNS4_1CILi1EEESB_SB_EEENS1_35KernelTmaWarpSpecializedCooperativeEEENS5_IJNSA_ILi128EEENSA_ILi64EEESF_EEEaNS5_IJNS4_6LayoutINS5_IJiNS5_IJNSA_ILi2EEEiEEEiEEENS5_IJlNS5_IJSB_SJ_EEElEEEEENSI_INS5_IJNS5_IJSG_iEEENS5_IJSF_iEEEiEEENS5_IJNS5_IJSF_NSA_ILi8192EEEEEENS5_IJSB_lEEElEEEEEEEEaNS5_IJlSB_lEEENS4_8TiledMMAINS4_8MMA_AtomIJNS4_4SM904GMMA6SPARSE27GMMA_64x64x64_S32S8S8_SS_TNILNS12_9SparseSelE0EEEEEENSI_INS5_IJSJ_SB_SB_EEENS5_IJSB_NSA_ILi0EEES19_EEEEENS5_IJNS4_10UnderscoreES1C_S1C_EEEEENS4_13SM90_TMA_LOADENS4_14ComposedLayoutINS4_7SwizzleILi2ELi4ELi3EEENS4_25smem_sparse_ptr_flag_bitsILi2ELi8EEENSI_INS5_IJNS5_IJSB_NSA_ILi8EEEEEENS5_IJSJ_SG_EEEEEENS5_IJNS5_IJS19_SF_EEESM_EEEEEEEvNS4_8identityES1F_NS1G_INS1H_ILi3ELi4ELi3EEENS4_18smem_ptr_flag_bitsILi8EEENSI_INS5_IJS1L_SF_EEENS5_IJSF_SB_EEEEEEEvS1T_EENS_8epilogue10collective6detail29Sm90TmaWarpSpecializedAdapterINS23_15DefaultEpilogueIiNS5_IJSB_llEEES27_NS22_6thread17LinearCombinationIiLi1EiiLNS28_9ScaleType4KindE0ELNS_15FloatRoundStyleE2EiEENS1_15EpilogueDefaultEEEEEvvEEEEvNT_6ParamsE)
        .other          _ZN7cutlass13device_kernelINS_4gemm6kernel13GemmUniversalIN4cute5tupleIJiiiiEEENS1_10collective13CollectiveMmaINS1_40MainloopSm90TmaGmmaWarpSpecializedSparseILi12ENS5_IJNS4_1CILi1EEESB_SB_EEENS1_35KernelTmaWarpSpecializedCooperativeEEENS5_IJNSA_ILi128EEENSA_ILi64EEESF_EEEaNS5_IJNS4_6LayoutINS5_IJiNS5_IJNSA_ILi2EEEiEEEiEEENS5_IJlNS5_IJSB_SJ_EEElEEEEENSI_INS5_IJNS5_IJSG_iEEENS5_IJSF_iEEEiEEENS5_IJNS5_IJSF_NSA_ILi8192EEEEEENS5_IJSB_lEEElEEEEEEEEaNS5_IJlSB_lEEENS4_8TiledMMAINS4_8MMA_AtomIJNS4_4SM904GMMA6SPARSE27GMMA_64x64x64_S32S8S8_SS_TNILNS12_9SparseSelE0EEEEEENSI_INS5_IJSJ_SB_SB_EEENS5_IJSB_NSA_ILi0EEES19_EEEEENS5_IJNS4_10UnderscoreES1C_S1C_EEEEENS4_13SM90_TMA_LOADENS4_14ComposedLayoutINS4_7SwizzleILi2ELi4ELi3EEENS4_25smem_sparse_ptr_flag_bitsILi2ELi8EEENSI_INS5_IJNS5_IJSB_NSA_ILi8EEEEEENS5_IJSJ_SG_EEEEEENS5_IJNS5_IJS19_SF_EEESM_EEEEEEEvNS4_8identityES1F_NS1G_INS1H_ILi3ELi4ELi3EEENS4_18smem_ptr_flag_bitsILi8EEENSI_INS5_IJS1L_SF_EEENS5_IJSF_SB_EEEEEEEvS1T_EENS_8epilogue10collective6detail29Sm90TmaWarpSpecializedAdapterINS23_15DefaultEpilogueIiNS5_IJSB_llEEES27_NS22_6thread17LinearCombinationIiLi1EiiLNS28_9ScaleType4KindE0ELNS_15FloatRoundStyleE2EiEENS1_15EpilogueDefaultEEEEEvvEEEEvNT_6ParamsE,@"STO_CUDA_ENTRY STV_DEFAULT"
_ZN7cutlass13device_kernelINS_4gemm6kernel13GemmUniversalIN4cute5tupleIJiiiiEEENS1_10collective13CollectiveMmaINS1_40MainloopSm90TmaGmmaWarpSpecializedSparseILi12ENS5_IJNS4_1CILi1EEESB_SB_EEENS1_35KernelTmaWarpSpecializedCooperativeEEENS5_IJNSA_ILi128EEENSA_ILi64EEESF_EEEaNS5_IJNS4_6LayoutINS5_IJiNS5_IJNSA_ILi2EEEiEEEiEEENS5_IJlNS5_IJSB_SJ_EEElEEEEENSI_INS5_IJNS5_IJSG_iEEENS5_IJSF_iEEEiEEENS5_IJNS5_IJSF_NSA_ILi8192EEEEEENS5_IJSB_lEEElEEEEEEEEaNS5_IJlSB_lEEENS4_8TiledMMAINS4_8MMA_AtomIJNS4_4SM904GMMA6SPARSE27GMMA_64x64x64_S32S8S8_SS_TNILNS12_9SparseSelE0EEEEEENSI_INS5_IJSJ_SB_SB_EEENS5_IJSB_NSA_ILi0EEES19_EEEEENS5_IJNS4_10UnderscoreES1C_S1C_EEEEENS4_13SM90_TMA_LOADENS4_14ComposedLayoutINS4_7SwizzleILi2ELi4ELi3EEENS4_25smem_sparse_ptr_flag_bitsILi2ELi8EEENSI_INS5_IJNS5_IJSB_NSA_ILi8EEEEEENS5_IJSJ_SG_EEEEEENS5_IJNS5_IJS19_SF_EEESM_EEEEEEEvNS4_8identityES1F_NS1G_INS1H_ILi3ELi4ELi3EEENS4_18smem_ptr_flag_bitsILi8EEENSI_INS5_IJS1L_SF_EEENS5_IJSF_SB_EEEEEEEvS1T_EENS_8epilogue10collective6detail29Sm90TmaWarpSpecializedAdapterINS23_15DefaultEpilogueIiNS5_IJSB_llEEES27_NS22_6thread17LinearCombinationIiLi1EiiLNS28_9ScaleType4KindE0ELNS_15FloatRoundStyleE2EiEENS1_15EpilogueDefaultEEEEEvvEEEEvNT_6ParamsE:
[----:B------:R-:W-:Y:S01]  /*0000*/  LDC R1, c[0x0][0x28] ;  /* 0x00000a00ff017b82 */ /* 0x000fe20000000800 */
[----:B------:R-:W0:Y:S01]  /*0010*/  S2R R2, SR_TID.X ;  /* 0x0000000000027919 */ /* 0x000e220000002100 */
[----:B------:R-:W-:Y:S01]  /*0020*/  ELECT P0, URZ, PT ;  /* 0x00000000003f782f */ /* 0x000fe20003800000 */
[----:B------:R-:W-:Y:S01]  /*0030*/  BSSY B0, `(.L_x_0) ;  /* 0x0000012000007945 */ /* 0x000fe20003800000 */
[--C-:B0-----:R-:W-:Y:S02]  /*0040*/  SHF.R.U32.HI R0, RZ, 0x5, R2.reuse ;  /* 0x00000005ff007819 */ /* 0x101fe40000011602 */
[----:B------:R-:W-:-:S03]  /*0050*/  SHF.R.U32.HI R3, RZ, 0x7, R2 ;  /* 0x00000007ff037819 */ /* 0x000fc60000011602 */
[----:B------:R-:W0:Y:S04]  /*0060*/  SHFL.IDX PT, R6, R0, RZ, 0x1f ;  /* 0x00001fff00067589 */ /* 0x000e2800000e0000 */
[----:B------:R1:W2:Y:S01]  /*0070*/  SHFL.IDX PT, R9, R3, RZ, 0x1f ;  /* 0x00001fff03097589 */ /* 0x0002a200000e0000 */
[----:B0-----:R-:W-:-:S13]  /*0080*/  ISETP.NE.OR P0, PT, R6, RZ, !P0 ;  /* 0x000000ff0600720c */ /* 0x001fda0004705670 */
[----:B-12---:R-:W-:Y:S05]  /*0090*/  @P0 BRA `(.L_x_1) ;  /* 0x00000000002c0947 */ /* 0x006fea0003800000 */
[----:B------:R-:W-:Y:S02]  /*00a0*/  ULDC.64 UR4, c[0x0][0x198] ;  /* 0x0000660000047ab9 */ /* 0x000fe40000000a00 */
[----:B------:R-:W-:Y:S02]  /*00b0*/  UIADD3 UR6, UP0, UR4, 0xf0, URZ ;  /* 0x000000f004067890 */ /* 0x000fe4000ff1e03f */
[----:B------:R-:W-:Y:S02]  /*00c0*/  UIADD3 UR8, UP1, UR4, 0x1f0, URZ ;  /* 0x000001f004087890 */ /* 0x000fe4000ff3e03f */
[----:B------:R-:W-:Y:S02]  /*00d0*/  UIADD3 UR4, UP2, UR4, 0x2f0, URZ ;  /* 0x000002f004047890 */ /* 0x000fe4000ff5e03f */
[----:B------:R-:W-:Y:S02]  /*00e0*/  UIADD3.X UR7, URZ, UR5, URZ, UP0, !UPT ;  /* 0x000000053f077290 */ /* 0x000fe400087fe43f */
[----:B------:R-:W-:-:S02]  /*00f0*/  UIADD3.X UR9, URZ, UR5, URZ, UP1, !UPT ;  /* 0x000000053f097290 */ /* 0x000fc40008ffe43f */
[----:B------:R-:W-:-:S05]  /*0100*/  UIADD3.X UR5, URZ, UR5, URZ, UP2, !UPT ;  /* 0x000000053f057290 */ /* 0x000fca00097fe43f */
[----:B------:R0:W-:Y:S02]  /*0110*/  UTMACCTL.PF [UR6] ;  /* 0x00000000060079b9 */ /* 0x0001e40008040000 */
[----:B------:R0:W-:Y:S02]  /*0120*/  UTMACCTL.PF [UR8] ;  /* 0x00000000080079b9 */ /* 0x0001e40008040000 */
[----:B------:R0:W-:Y:S02]  /*0130*/  UTMACCTL.PF [UR4] ;  /* 0x00000000040079b9 */ /* 0x0001e40008040000 */
[----:B0-----:R-:W-:Y:S01]  /*0140*/  NOP ;  /* 0x0000000000007918 */ /* 0x001fe20000000000 */
.L_x_1:
[----:B------:R-:W-:Y:S05]  /*0150*/  BSYNC B0 ;  /* 0x0000000000007941 */ /* 0x000fea0003800000 */
.L_x_0:
[----:B------:R-:W0:Y:S02]  /*0160*/  SHFL.IDX PT, R4, R0, RZ, 0x1f ;  /* 0x00001fff00047589 */ /* 0x000e2400000e0000 */
[----:B0-----:R-:W-:-:S13]  /*0170*/  ISETP.NE.AND P0, PT, R4, RZ, PT ;  /* 0x000000ff0400720c */ /* 0x001fda0003f05270 */
[----:B------:R-:W-:Y:S05]  /*0180*/  @P0 BRA `(.L_x_2) ;  /* 0x0000000000a40947 */ /* 0x000fea0003800000 */
[----:B------:R-:W-:Y:S01]  /*0190*/  ELECT P0, URZ, PT ;  /* 0x00000000003f782f */ /* 0x000fe20003800000 */
[----:B------:R-:W-:-:S12]  /*01a0*/  BSSY B0, `(.L_x_2) ;  /* 0x0000027000007945 */ /* 0x000fd80003800000 */
[----:B------:R-:W-:Y:S05]  /*01b0*/  @!P0 BRA `(.L_x_3) ;  /* 0x0000000000948947 */ /* 0x000fea0003800000 */
[----:B------:R-:W0:Y:S01]  /*01c0*/  S2UR UR8, SR_CgaCtaId ;  /* 0x00000000000879c3 */ /* 0x000e220000008800 */
[----:B------:R-:W-:Y:S01]  /*01d0*/  UMOV UR4, 0x400 ;  /* 0x0000040000047882 */ /* 0x000fe20000000000 */
[----:B------:R-:W-:Y:S01]  /*01e0*/  UMOV UR5, 0x1 ;  /* 0x0000000100057882 */ /* 0x000fe20000000000 */
[----:B------:R-:W-:Y:S02]  /*01f0*/  UMOV UR6, 0x100 ;  /* 0x0000010000067882 */ /* 0x000fe40000000000 */
[----:B------:R-:W-:-:S04]  /*0200*/  UIADD3 UR6, -UR6, 0x100000, URZ ;  /* 0x0010000006067890 */ /* 0x000fc8000fffe13f */
[----:B------:R-:W-:Y:S02]  /*0210*/  USHF.L.U32 UR7, UR6, 0xb, URZ ;  /* 0x0000000b06077899 */ /* 0x000fe4000800063f */
[----:B------:R-:W-:Y:S02]  /*0220*/  USHF.L.U32 UR6, UR6, 0x1, URZ ;  /* 0x0000000106067899 */ /* 0x000fe4000800063f */
[----:B0-----:R-:W-:Y:S02]  /*0230*/  ULEA UR8, UR8, UR4, 0x18 ;  /* 0x0000000408087291 */ /* 0x001fe4000f8ec03f */
[----:B------:R-:W-:-:S04]  /*0240*/  UIADD3 UR4, -UR5, 0x100000, URZ ;  /* 0x0010000005047890 */ /* 0x000fc8000fffe13f */
[----:B------:R-:W-:Y:S02]  /*0250*/  USHF.L.U32 UR5, UR4, 0xb, URZ ;  /* 0x0000000b04057899 */ /* 0x000fe4000800063f */
[----:B------:R-:W-:Y:S01]  /*0260*/  USHF.L.U32 UR4, UR4, 0x1, URZ ;  /* 0x0000000104047899 */ /* 0x000fe2000800063f */
[----:B------:R-:W0:Y:S11]  /*0270*/  FENCE.VIEW.ASYNC.S ;  /* 0x00000000000073c6 */ /* 0x000e360000000000 */
[----:B0-----:R0:W1:Y:S01]  /*0280*/  SYNCS.EXCH.64 URZ, [UR8], UR4 ;  /* 0x00000004083f75b2 */ /* 0x0010620008000100 */
[----:B------:R0:W2:Y:S01]  /*0290*/  SYNCS.EXCH.64 URZ, [UR8+0x60], UR6 ;  /* 0x00006006083f75b2 */ /* 0x0000a20008000100 */
[----:B------:R0:W3:Y:S01]  /*02a0*/  SYNCS.EXCH.64 URZ, [UR8+0x8], UR4 ;  /* 0x00000804083f75b2 */ /* 0x0000e20008000100 */
[----:B------:R0:W4:Y:S01]  /*02b0*/  SYNCS.EXCH.64 URZ, [UR8+0x68], UR6 ;  /* 0x00006806083f75b2 */ /* 0x0001220008000100 */
[----:B------:R0:W0:Y:S01]  /*02c0*/  SYNCS.EXCH.64 URZ, [UR8+0x10], UR4 ;  /* 0x00001004083f75b2 */ /* 0x0000220008000100 */
        /* <DEDUP_REMOVED lines=19> */
[----:B-1----:R-:W-:Y:S01]  /*0400*/  NOP ;  /* 0x0000000000007918 */ /* 0x002fe20000000000 */
.L_x_3:
[----:B0-----:R-:W-:Y:S05]  /*0410*/  BSYNC B0 ;  /* 0x0000000000007941 */ /* 0x001fea0003800000 */
.L_x_2:
[----:B------:R-:W0:Y:S01]  /*0420*/  SHFL.IDX PT, R0, R0, RZ, 0x1f ;  /* 0x00001fff00007589 */ /* 0x000e2200000e0000 */
[----:B------:R-:W1:Y:S01]  /*0430*/  LDC R4, c[0x0][0x75c] ;  /* 0x0001d700ff047b82 */ /* 0x000e620000000800 */
[----:B------:R-:W-:Y:S02]  /*0440*/  ELECT P0, URZ, PT ;  /* 0x00000000003f782f */ /* 0x000fe40003800000 */
[----:B------:R-:W-:Y:S01]  /*0450*/  SHF.R.S32.HI R5, RZ, 0x1f, R6 ;  /* 0x0000001fff057819 */ /* 0x000fe20000011406 */
[----:B------:R-:W5:Y:S01]  /*0460*/  S2R R7, SR_CTAID.Y ;  /* 0x0000000000077919 */ /* 0x000f620000002600 */
[----:B------:R-:W-:Y:S01]  /*0470*/  UMOV UR4, 0x20 ;  /* 0x0000002000047882 */ /* 0x000fe20000000000 */
[C---:B------:R-:W-:Y:S01]  /*0480*/  ISETP.NE.AND P2, PT, R9.reuse, RZ, PT ;  /* 0x000000ff0900720c */ /* 0x040fe20003f45270 */
[----:B------:R-:W-:Y:S01]  /*0490*/  VIADD R12, R9, 0xffffffff ;  /* 0xffffffff090c7836 */ /* 0x000fe20000000000 */
[----:B------:R-:W2:Y:S01]  /*04a0*/  S2R R8, SR_CTAID.X ;  /* 0x0000000000087919 */ /* 0x000ea20000002500 */
[----:B------:R-:W-:Y:S01]  /*04b0*/  LEA.HI R5, R5, R6, RZ, 0x2 ;  /* 0x0000000605057211 */ /* 0x000fe200078f10ff */
[----:B------:R-:W-:Y:S01]  /*04c0*/  NOP ;  /* 0x0000000000007918 */ /* 0x000fe20000000000 */
[----:B------:R-:W-:Y:S01]  /*04d0*/  NOP ;  /* 0x0000000000007918 */ /* 0x000fe20000000000 */
[----:B------:R-:W-:-:S02]  /*04e0*/  ISETP.GE.U32.AND P1, PT, R12, 0x2, PT ;  /* 0x000000020c00780c */ /* 0x000fc40003f26070 */
[----:B------:R-:W-:-:S05]  /*04f0*/  LOP3.LUT R5, R5, 0xfffffffc, RZ, 0xc0, !PT ;  /* 0xfffffffc05057812 */ /* 0x000fca00078ec0ff */
[----:B------:R-:W-:Y:S01]  /*0500*/  IMAD.IADD R6, R6, 0x1, -R5 ;  /* 0x0000000106067824 */ /* 0x000fe200078e0a05 */
[----:B0-----:R-:W-:Y:S02]  /*0510*/  ISETP.NE.OR P0, PT, R0, RZ, !P0 ;  /* 0x000000ff0000720c */ /* 0x001fe40004705670 */
[----:B-1----:R-:W-:-:S11]  /*0520*/  ISETP.NE.AND P3, PT, R4, 0x1, PT ;  /* 0x000000010400780c */ /* 0x002fd60003f65270 */
[----:B------:R-:W-:Y:S01]  /*0530*/  VOTEU.ALL UP0, P0 ;  /* 0x00000000003f7886 */ /* 0x000fe20000000000 */
[----:B------:R-:W-:Y:S01]  /*0540*/  VOTEU.ALL UP1, P0 ;  /* 0x00000000003f7886 */ /* 0x000fe20000020000 */
[----:B------:R-:W2:Y:S01]  /*0550*/  @P3 LDC R11, c[0x0][0x10] ;  /* 0x00000400ff0b3b82 */ /* 0x000ea20000000800 */
[----:B-----5:R-:W-:Y:S02]  /*0560*/  @P3 IMAD.MOV.U32 R4, RZ, RZ, R7 ;  /* 0x000000ffff043224 */ /* 0x020fe400078e0007 */
[----:B------:R-:W-:Y:S01]  /*0570*/  @!UP0 UMOV UR6, 0x400 ;  /* 0x0000040000068882 */ /* 0x000fe20000000000 */
[----:B------:R-:W-:-:S04]  /*0580*/  @!UP0 UIADD3 UR4, -UR4, 0x100000, URZ ;  /* 0x0010000004048890 */ /* 0x000fc8000fffe13f */
[----:B------:R-:W-:Y:S02]  /*0590*/  @!UP0 USHF.L.U32 UR5, UR4, 0xb, URZ ;  /* 0x0000000b04058899 */ /* 0x000fe4000800063f */
[----:B------:R-:W-:Y:S01]  /*05a0*/  @!UP0 USHF.L.U32 UR4, UR4, 0x1, URZ ;  /* 0x0000000104048899 */ /* 0x000fe2000800063f */
[----:B------:R-:W-:Y:S02]  /*05b0*/  @P3 IMAD.MOV.U32 R5, RZ, RZ, RZ ;  /* 0x000000ffff053224 */ /* 0x000fe400078e00ff */
[----:B------:R-:W-:Y:S01]  /*05c0*/  @P3 IMAD.MOV.U32 R13, RZ, RZ, RZ ;  /* 0x000000ffff0d3224 */ /* 0x000fe200078e00ff */
[----:B------:R-:W0:Y:S08]  /*05d0*/  @!UP0 S2UR UR7, SR_CgaCtaId ;  /* 0x00000000000789c3 */ /* 0x000e300000008800 */
[----:B------:R-:W1:Y:S01]  /*05e0*/  @!P3 LDC R10, c[0x0][0xc] ;  /* 0x00000300ff0abb82 */ /* 0x000e620000000800 */
[----:B--2---:R-:W-:-:S04]  /*05f0*/  @P3 IMAD.WIDE.U32 R4, R8, R11, R4 ;  /* 0x0000000b08043225 */ /* 0x004fc800078e0004 */
[----:B------:R-:W-:Y:S02]  /*0600*/  @P3 IMAD.MOV.U32 R0, RZ, RZ, R4 ;  /* 0x000000ffff003224 */ /* 0x000fe400078e0004 */
[----:B------:R-:W-:Y:S01]  /*0610*/  @P3 IMAD.IADD R5, R5, 0x1, R13 ;  /* 0x0000000105053824 */ /* 0x000fe200078e020d */
[----:B0-----:R-:W-:Y:S01]  /*0620*/  @!UP0 ULEA UR6, UR7, UR6, 0x18 ;  /* 0x0000000607068291 */ /* 0x001fe2000f8ec03f */
[----:B------:R-:W-:Y:S01]  /*0630*/  VOTEU.ALL UP0, P0 ;  /* 0x00000000003f7886 */ /* 0x000fe20000000000 */
[----:B------:R-:W-:-:S04]  /*0640*/  ISETP.NE.AND P0, PT, R6, 0x3, PT ;  /* 0x000000030600780c */ /* 0x000fc80003f05270 */
[----:B------:R-:W-:-:S04]  /*0650*/  ISETP.EQ.OR P0, PT, R6, RZ, !P0 ;  /* 0x000000ff0600720c */ /* 0x000fc80004702670 */
[----:B------:R-:W-:Y:S01]  /*0660*/  ISETP.EQ.AND P0, PT, R9, RZ, P0 ;  /* 0x000000ff0900720c */ /* 0x000fe20000702270 */
[----:B------:R-:W-:Y:S01]  /*0670*/  IMAD.MOV.U32 R9, RZ, RZ, RZ ;  /* 0x000000ffff097224 */ /* 0x000fe200078e00ff */
[----:B------:R-:W0:Y:S02]  /*0680*/  FENCE.VIEW.ASYNC.S ;  /* 0x00000000000073c6 */ /* 0x000e240000000000 */
[----:B0-----:R0:W3:Y:S01]  /*0690*/  @!UP0 SYNCS.EXCH.64 URZ, [UR6+0xd0], UR4 ;  /* 0x0000d004063f85b2 */ /* 0x0010e20008000100 */
[----:B------:R-:W-:Y:S01]  /*06a0*/  SEL R4, RZ, 0x1, !P0 ;  /* 0x00000001ff047807 */ /* 0x000fe20004000000 */
[----:B-1----:R-:W-:-:S03]  /*06b0*/  @!P3 IMAD.WIDE.U32 R10, R10, R7, R8 ;  /* 0x000000070a0ab225 */ /* 0x002fc600078e0008 */
[----:B------:R-:W-:Y:S01]  /*06c0*/  SEL R4, R4, 0x2, P1 ;  /* 0x0000000204047807 */ /* 0x000fe20000800000 */
[----:B------:R-:W-:Y:S02]  /*06d0*/  @!P3 IMAD.MOV.U32 R0, RZ, RZ, R10 ;  /* 0x000000ffff00b224 */ /* 0x000fe400078e000a */
[----:B------:R-:W-:Y:S01]  /*06e0*/  @!P3 IMAD.MOV.U32 R5, RZ, RZ, R11 ;  /* 0x000000ffff05b224 */ /* 0x000fe200078e000b */
[----:B------:R0:W3:Y:S01]  /*06f0*/  @!UP1 SYNCS.EXCH.64 URZ, [UR6+0xd8], UR4 ;  /* 0x0000d804063f95b2 */ /* 0x0000e20008000100 */
[----:B------:R-:W-:Y:S01]  /*0700*/  NOP ;  /* 0x0000000000007918 */ /* 0x000fe20000000000 */
[----:B---34-:R-:W-:Y:S06]  /*0710*/  BAR.SYNC.DEFER_BLOCKING 0x0 ;  /* 0x0000000000007b1d */ /* 0x018fec0000010000 */
[----:B------:R-:W-:Y:S05]  /*0720*/  @!P2 BRA `(.L_x_4) ;  /* 0x0000003c00f4a947 */ /* 0x000fea0003800000 */
[----:B------:R-:W-:-:S13]  /*0730*/  ISETP.GT.U32.AND P0, PT, R12, 0x1, PT ;  /* 0x000000010c00780c */ /* 0x000fda0003f04070 */
[----:B0-----:R-:W-:Y:S05]  /*0740*/  @P0 EXIT ;  /* 0x000000000000094d */ /* 0x001fea0003800000 */
[----:B------:R-:W-:Y:S01]  /*0750*/  ULDC.64 UR4, c[0x0][0x750] ;  /* 0x0001d40000047ab9 */ /* 0x000fe20000000a00 */
[----:B------:R-:W-:Y:S01]  /*0760*/  PRMT R10, RZ, 0x7610, R10 ;  /* 0x00007610ff0a7816 */ /* 0x000fe2000000000a */
[----:B------:R-:W-:Y:S01]  /*0770*/  IMAD.MOV.U32 R12, RZ, RZ, -0x1 ;  /* 0xffffffffff0c7424 */ /* 0x000fe200078e00ff */
[----:B------:R-:W-:Y:S01]  /*0780*/  ISETP.GE.U32.AND P0, PT, R0, UR4, PT ;  /* 0x0000000400007c0c */ /* 0x000fe2000bf06070 */
[----:B------:R-:W-:Y:S02]  /*0790*/  IMAD.MOV.U32 R16, RZ, RZ, -0x1 ;  /* 0xffffffffff107424 */ /* 0x000fe400078e00ff */
[----:B------:R-:W-:Y:S01]  /*07a0*/  IMAD.MOV.U32 R11, RZ, RZ, -0x1 ;  /* 0xffffffffff0b7424 */ /* 0x000fe200078e00ff */
[----:B------:R-:W-:-:S13]  /*07b0*/  ISETP.GE.U32.AND.EX P0, PT, R5, UR5, PT, P0 ;  /* 0x0000000505007c0c */ /* 0x000fda000bf06100 */
[----:B------:R-:W-:Y:S05]  /*07c0*/  @P0 BRA `(.L_x_5) ;  /* 0x0000000400600947 */ /* 0x000fea0003800000 */
[----:B------:R-:W0:Y:S01]  /*07d0*/  LDC.64 R18, c[0x0][0x728] ;  /* 0x0001ca00ff127b82 */ /* 0x000e220000000a00 */
[----:B------:R-:W-:Y:S02]  /*07e0*/  IMAD.MOV.U32 R10, RZ, RZ, R0 ;  /* 0x000000ffff0a7224 */ /* 0x000fe400078e0000 */
[----:B------:R-:W-:-:S05]  /*07f0*/  IMAD.MOV.U32 R11, RZ, RZ, R5 ;  /* 0x000000ffff0b7224 */ /* 0x000fca00078e0005 */
[----:B------:R-:W1:Y:S08]  /*0800*/  LDC R6, c[0x0][0x730] ;  /* 0x0001cc00ff067b82 */ /* 0x000e700000000800 */
[----:B------:R-:W2:Y:S01]  /*0810*/  LDC.64 R20, c[0x0][0x720] ;  /* 0x0001c800ff147b82 */ /* 0x000ea20000000a00 */
[----:B0-----:R-:W-:-:S04]  /*0820*/  ISETP.NE.U32.AND P0, PT, R18, RZ, PT ;  /* 0x000000ff1200720c */ /* 0x001fc80003f05070 */
[----:B------:R-:W-:-:S13]  /*0830*/  ISETP.NE.AND.EX P0, PT, R19, RZ, PT, P0 ;  /* 0x000000ff1300720c */ /* 0x000fda0003f05300 */
[----:B-12---:R-:W-:Y:S05]  /*0840*/  @!P0 BRA `(.L_x_6) ;  /* 0x0000000000288947 */ /* 0x006fea0003800000 */
[----:B------:R-:W0:Y:S02]  /*0850*/  LDC R15, c[0x0][0x734] ;  /* 0x0001cd00ff0f7b82 */ /* 0x000e240000000800 */
[----:B0-----:R-:W-:-:S05]  /*0860*/  IADD3 R15, P0, R0, R15, RZ ;  /* 0x0000000f000f7210 */ /* 0x001fca0007f1e0ff */
[----:B------:R-:W-:-:S04]  /*0870*/  IMAD.X R17, RZ, RZ, R5, P0 ;  /* 0x000000ffff117224 */ /* 0x000fc800000e0605 */
[----:B------:R-:W-:-:S04]  /*0880*/  IMAD.WIDE.U32 R10, R17, R18, RZ ;  /* 0x00000012110a7225 */ /* 0x000fc800078e00ff */
[----:B------:R-:W-:-:S04]  /*0890*/  IMAD.WIDE.U32 R12, P0, R15, R19, R10 ;  /* 0x000000130f0c7225 */ /* 0x000fc8000780000a */
[----:B------:R-:W-:-:S04]  /*08a0*/  IMAD.WIDE.U32 R10, R15, R18, RZ ;  /* 0x000000120f0a7225 */ /* 0x000fc800078e00ff */
[----:B------:R-:W-:Y:S01]  /*08b0*/  IMAD.X R15, RZ, RZ, RZ, P0 ;  /* 0x000000ffff0f7224 */ /* 0x000fe200000e06ff */
[----:B------:R-:W-:Y:S01]  /*08c0*/  IADD3 RZ, P0, R11, R12, RZ ;  /* 0x0000000c0bff7210 */ /* 0x000fe20007f1e0ff */
[----:B------:R-:W-:-:S04]  /*08d0*/  IMAD.MOV.U32 R14, RZ, RZ, R13 ;  /* 0x000000ffff0e7224 */ /* 0x000fc800078e000d */
[----:B------:R-:W-:-:S08]  /*08e0*/  IMAD.WIDE.U32.X R10, R17, R19, R14, P0 ;  /* 0x00000013110a7225 */ /* 0x000fd000000e040e */
.L_x_6:
[-CC-:B------:R-:W-:Y:S01]  /*08f0*/  SHF.R.U64 R25, R10, R6.reuse, R11.reuse ;  /* 0x000000060a197219 */ /* 0x180fe2000000120b */
[----:B------:R-:W0:Y:S01]  /*0900*/  LDC R14, c[0x0][0x718] ;  /* 0x0001c600ff0e7b82 */ /* 0x000e220000000800 */
[----:B------:R-:W-:Y:S01]  /*0910*/  SHF.R.U32.HI R9, RZ, R6, R11 ;  /* 0x00000006ff097219 */ /* 0x000fe2000001160b */
[----:B------:R-:W-:Y:S01]  /*0920*/  ULDC UR4, c[0x0][0x150] ;  /* 0x0000540000047ab9 */ /* 0x000fe20000000800 */
[----:B------:R-:W-:Y:S01]  /*0930*/  IADD3 R13, P0, RZ, -R25, RZ ;  /* 0x80000019ff0d7210 */ /* 0x000fe20007f1e0ff */
[----:B------:R-:W-:Y:S01]  /*0940*/  IMAD.MOV.U32 R10, RZ, RZ, R0 ;  /* 0x000000ffff0a7224 */ /* 0x000fe200078e0000 */
[----:B------:R-:W-:Y:S01]  /*0950*/  I2FP.F32.U32 R6, R8 ;  /* 0x0000000800067245 */ /* 0x000fe20000201000 */
[----:B------:R-:W-:Y:S02]  /*0960*/  IMAD.MOV.U32 R11, RZ, RZ, R5 ;  /* 0x000000ffff0b7224 */ /* 0x000fe400078e0005 */
[----:B------:R-:W1:Y:S01]  /*0970*/  LDC.64 R26, c[0x0][0x740] ;  /* 0x0001d000ff1a7b82 */ /* 0x000e620000000a00 */
[----:B------:R-:W-:-:S02]  /*0980*/  IMAD.X R15, RZ, RZ, ~R9, P0 ;  /* 0x000000ffff0f7224 */ /* 0x000fc400000e0e09 */
[----:B------:R-:W-:Y:S01]  /*0990*/  FMUL R6, R6, UR4 ;  /* 0x0000000406067c20 */ /* 0x000fe20008400000 */
[----:B------:R-:W-:Y:S01]  /*09a0*/  IMAD.WIDE.U32 R10, R13, R20, R10 ;  /* 0x000000140d0a7225 */ /* 0x000fe200078e000a */
[----:B------:R-:W-:-:S03]  /*09b0*/  ULDC UR4, c[0x0][0x154] ;  /* 0x0000550000047ab9 */ /* 0x000fc60000000800 */
[----:B------:R-:W-:Y:S01]  /*09c0*/  IMAD R12, R15, R20, RZ ;  /* 0x000000140f0c7224 */ /* 0x000fe200078e02ff */
[----:B------:R-:W2:Y:S01]  /*09d0*/  LDC R9, c[0x0][0x144] ;  /* 0x00005100ff097b82 */ /* 0x000ea20000000800 */
[----:B------:R-:W3:Y:S02]  /*09e0*/  F2I.U32.TRUNC.NTZ R6, R6 ;  /* 0x0000000600067305 */ /* 0x000ee4000020f000 */
[----:B------:R-:W-:-:S04]  /*09f0*/  IMAD R13, R13, R21, R12 ;  /* 0x000000150d0d7224 */ /* 0x000fc800078e020c */
[----:B------:R-:W-:Y:S01]  /*0a00*/  IMAD.IADD R11, R11, 0x1, R13 ;  /* 0x000000010b0b7824 */ /* 0x000fe200078e020d */
[----:B------:R-:W4:Y:S01]  /*0a10*/  LDC R16, c[0x0][0x708] ;  /* 0x0001c200ff107b82 */ /* 0x000f220000000800 */
[----:B------:R-:W-:-:S03]  /*0a20*/  IMAD.MOV.U32 R13, RZ, RZ, -0x1 ;  /* 0xffffffffff0d7424 */ /* 0x000fc600078e00ff */
[-CC-:B0-----:R-:W-:Y:S02]  /*0a30*/  SHF.R.U64 R20, R10, R14.reuse, R11.reuse ;  /* 0x0000000e0a147219 */ /* 0x181fe4000000120b */
[----:B------:R-:W-:Y:S02]  /*0a40*/  I2FP.F32.U32 R10, R7 ;  /* 0x00000007000a7245 */ /* 0x000fe40000201000 */
[----:B------:R-:W0:Y:S01]  /*0a50*/  LDC R24, c[0x0][0x758] ;  /* 0x0001d600ff187b82 */ /* 0x000e220000000800 */
[----:B-1----:R-:W-:Y:S01]  /*0a60*/  ISETP.NE.U32.AND P0, PT, R26, RZ, PT ;  /* 0x000000ff1a00720c */ /* 0x002fe20003f05070 */
[----:B---3--:R-:W-:Y:S01]  /*0a70*/  IMAD.MOV R12, RZ, RZ, -R6 ;  /* 0x000000ffff0c7224 */ /* 0x008fe200078e0a06 */
[----:B------:R-:W-:Y:S01]  /*0a80*/  SHF.R.U32.HI R11, RZ, R14, R11 ;  /* 0x0000000eff0b7219 */ /* 0x000fe2000001160b */
[----:B------:R-:W-:Y:S01]  /*0a90*/  FMUL R10, R10, UR4 ;  /* 0x000000040a0a7c20 */ /* 0x000fe20008400000 */
[----:B------:R-:W-:-:S03]  /*0aa0*/  ISETP.NE.AND.EX P0, PT, R27, RZ, PT, P0 ;  /* 0x000000ff1b00720c */ /* 0x000fc60003f05300 */
[----:B------:R-:W1:Y:S01]  /*0ab0*/  LDC R18, c[0x0][0x148] ;  /* 0x00005200ff127b82 */ /* 0x000e620000000800 */
[----:B--2---:R-:W-:-:S07]  /*0ac0*/  IMAD R6, R9, R12, R8 ;  /* 0x0000000c09067224 */ /* 0x004fce00078e0208 */
[----:B------:R-:W2:Y:S01]  /*0ad0*/  LDC R22, c[0x0][0x700] ;  /* 0x0001c000ff167b82 */ /* 0x000ea20000000800 */
[-CC-:B----4-:R-:W-:Y:S02]  /*0ae0*/  SHF.R.U64 R28, R20, R16.reuse, R11.reuse ;  /* 0x00000010141c7219 */ /* 0x190fe4000000120b */
[----:B------:R-:W-:Y:S01]  /*0af0*/  SHF.R.U32.HI R9, RZ, R16, R11 ;  /* 0x00000010ff097219 */ /* 0x000fe2000001160b */
[----:B------:R-:W-:Y:S01]  /*0b00*/  IMAD.MOV.U32 R11, RZ, RZ, 0x1 ;  /* 0x00000001ff0b7424 */ /* 0x000fe200078e00ff */
[----:B------:R3:W4:Y:S03]  /*0b10*/  F2I.U32.TRUNC.NTZ R16, R10 ;  /* 0x0000000a00107305 */ /* 0x000726000020f000 */
[----:B------:R-:W1:Y:S01]  /*0b20*/  LDC R19, c[0x0][0x748] ;  /* 0x0001d200ff137b82 */ /* 0x000e620000000800 */
[-C--:B0-----:R-:W-:Y:S02]  /*0b30*/  SHF.L.U32 R8, R13, R24.reuse, RZ ;  /* 0x000000180d087219 */ /* 0x081fe400000006ff */
[----:B------:R-:W-:-:S02]  /*0b40*/  SHF.R.U64 R30, R28, R24, R9 ;  /* 0x000000181c1e7219 */ /* 0x000fc40000001209 */
[----:B------:R-:W-:Y:S02]  /*0b50*/  LOP3.LUT R15, RZ, R8, RZ, 0x33, !PT ;  /* 0x00000008ff0f7212 */ /* 0x000fe400078e33ff */
[-C--:B------:R-:W-:Y:S01]  /*0b60*/  SHF.R.U32.HI R9, RZ, R24.reuse, R9 ;  /* 0x00000018ff097219 */ /* 0x080fe20000011609 */
[----:B------:R-:W0:Y:S01]  /*0b70*/  LDC R21, c[0x0][0x738] ;  /* 0x0001ce00ff157b82 */ /* 0x000e220000000800 */
[----:B------:R-:W-:Y:S01]  /*0b80*/  SHF.L.U32 R14, R11, R24, RZ ;  /* 0x000000180b0e7219 */ /* 0x000fe200000006ff */
[----:B------:R-:W-:-:S06]  /*0b90*/  IMAD.MOV.U32 R8, RZ, RZ, R30 ;  /* 0x000000ffff087224 */ /* 0x000fcc00078e001e */
[----:B------:R-:W0:Y:S01]  /*0ba0*/  LDC R23, c[0x0][0x710] ;  /* 0x0001c400ff177b82 */ /* 0x000e220000000800 */
[----:B---34-:R-:W-:Y:S05]  /*0bb0*/  @!P0 BRA `(.L_x_7) ;  /* 0x0000000000288947 */ /* 0x018fea0003800000 */
[----:B------:R-:W3:Y:S02]  /*0bc0*/  LDC R13, c[0x0][0x74c] ;  /* 0x0001d300ff0d7b82 */ /* 0x000ee40000000800 */
[----:B---3--:R-:W-:-:S05]  /*0bd0*/  IADD3 R13, P0, R30, R13, RZ ;  /* 0x0000000d1e0d7210 */ /* 0x008fca0007f1e0ff */
        /* <DEDUP_REMOVED lines=8> */
.L_x_7:
[----:B-1----:R-:W-:Y:S01]  /*0c60*/  SHF.R.U64 R8, R8, R19, R9 ;  /* 0x0000001308087219 */ /* 0x002fe20000001209 */
[----:B--2---:R-:W-:Y:S01]  /*0c70*/  VIADD R9, R22, 0xffffffff ;  /* 0xffffffff16097836 */ /* 0x004fe20000000000 */
[----:B------:R-:W-:Y:S01]  /*0c80*/  LOP3.LUT R15, R28, R15, RZ, 0xc0, !PT ;  /* 0x0000000f1c0f7212 */ /* 0x000fe200078ec0ff */
[----:B------:R-:W-:Y:S02]  /*0c90*/  IMAD.MOV R16, RZ, RZ, -R16 ;  /* 0x000000ffff107224 */ /* 0x000fe400078e0a10 */
[----:B------:R-:W-:Y:S01]  /*0ca0*/  IMAD.MOV R10, RZ, RZ, -R8 ;  /* 0x000000ffff0a7224 */ /* 0x000fe200078e0a08 */
[----:B------:R-:W-:Y:S01]  /*0cb0*/  LOP3.LUT R9, R20, R9, RZ, 0xc0, !PT ;  /* 0x0000000914097212 */ /* 0x000fe200078ec0ff */
[----:B------:R-:W-:Y:S02]  /*0cc0*/  @P3 IMAD R6, R18, R16, R7 ;  /* 0x0000001012063224 */ /* 0x000fe400078e0207 */
[----:B------:R-:W-:Y:S02]  /*0cd0*/  IMAD R15, R14, R8, R15 ;  /* 0x000000080e0f7224 */ /* 0x000fe400078e020f */
[----:B0-----:R-:W-:-:S02]  /*0ce0*/  IMAD R7, R10, R21, R30 ;  /* 0x000000150a077224 */ /* 0x001fc400078e021e */
[----:B------:R-:W-:Y:S02]  /*0cf0*/  IMAD R6, R15, R23, R6 ;  /* 0x000000170f067224 */ /* 0x000fe400078e0206 */
[----:B------:R-:W-:Y:S02]  /*0d00*/  IMAD R7, R7, R22, R9 ;  /* 0x0000001607077224 */ /* 0x000fe400078e0209 */
[----:B------:R-:W-:Y:S02]  /*0d10*/  IMAD.MOV.U32 R10, RZ, RZ, 0x1 ;  /* 0x00000001ff0a7424 */ /* 0x000fe400078e00ff */
[----:B------:R-:W-:Y:S01]  /*0d20*/  IMAD.MOV.U32 R11, RZ, RZ, R25 ;  /* 0x000000ffff0b7224 */ /* 0x000fe200078e0019 */
[----:B------:R-:W-:Y:S02]  /*0d30*/  SEL R16, R7, R6, !P3 ;  /* 0x0000000607107207 */ /* 0x000fe40005800000 */
[----:B------:R-:W-:-:S07]  /*0d40*/  SEL R12, R6, R7, !P3 ;  /* 0x00000007060c7207 */ /* 0x000fce0005800000 */
.L_x_5:
[----:B------:R-:W-:-:S08]  /*0d50*/  NOP ;  /* 0x0000000000007918 */ /* 0x000fd00000000000 */
[----:B------:R-:W0:Y:S02]  /*0d60*/  USETMAXREG.TRY_ALLOC.CTAPOOL UP0, 0xe8 ;  /* 0x000000e8000079c8 */ /* 0x000e240008000600 */
[----:B0-----:R-:W-:-:S13]  /*0d70*/  PLOP3.LUT P0, PT, PT, PT, UP0, 0x80, 0x0 ;  /* 0x000000000000781c */ /* 0x001fda0003f0f008 */
[----:B------:R-:W-:Y:S05]  /*0d80*/  @!P0 BRA `(.L_x_5) ;  /* 0xfffffffc00f08947 */ /* 0x000fea000383ffff */
[----:B------:R-:W-:Y:S01]  /*0d90*/  ULDC.64 UR4, c[0x0][0x698] ;  /* 0x0001a60000047ab9 */ /* 0x000fe20000000a00 */
[----:B------:R-:W-:Y:S01]  /*0da0*/  ULDC.64 UR14, c[0x0][0x208] ;  /* 0x00008200000e7ab9 */ /* 0x000fe20000000a00 */
[----:B------:R-:W-:-:S04]  /*0db0*/  ISETP.NE.U32.AND P0, PT, RZ, UR4, PT ;  /* 0x00000004ff007c0c */ /* 0x000fc8000bf05070 */
[----:B------:R-:W-:-:S13]  /*0dc0*/  ISETP.NE.AND.EX P0, PT, RZ, UR5, PT, P0 ;  /* 0x00000005ff007c0c */ /* 0x000fda000bf05300 */
[----:B------:R-:W-:Y:S05]  /*0dd0*/  @!P0 BRA `(.L_x_8) ;  /* 0x00000000001c8947 */ /* 0x000fea0003800000 */
[----:B------:R-:W0:Y:S02]  /*0de0*/  LDC.64 R6, c[0x0][0x698] ;  /* 0x0001a600ff067b82 */ /* 0x000e240000000a00 */
[----:B0-----:R-:W2:Y:S02]  /*0df0*/  LDG.E.64 R6, desc[UR14][R6.64] ;  /* 0x0000000e06067981 */ /* 0x001ea4000c1e1b00 */
[----:B--2---:R-:W-:-:S04]  /*0e00*/  ISETP.NE.U32.AND P0, PT, R6, RZ, PT ;  /* 0x000000ff0600720c */ /* 0x004fc80003f05070 */
[----:B------:R-:W-:-:S13]  /*0e10*/  ISETP.NE.AND.EX P0, PT, R7, RZ, PT, P0 ;  /* 0x000000ff0700720c */ /* 0x000fda0003f05300 */
[----:B------:R-:W-:Y:S05]  /*0e20*/  @!P0 BRA `(.L_x_8) ;  /* 0x0000000000088947 */ /* 0x000fea0003800000 */
[----:B------:R0:W5:Y:S01]  /*0e30*/  LD.E R6, desc[UR14][R6.64] ;  /* 0x0000000e06067980 */ /* 0x000162000c101900 */
[----:B------:R-:W-:Y:S05]  /*0e40*/  BRA `(.L_x_9) ;  /* 0x0000000000207947 */ /* 0x000fea0003800000 */
.L_x_8:
[----:B------:R-:W-:Y:S02]  /*0e50*/  ULDC.64 UR4, c[0x0][0x688] ;  /* 0x0001a20000047ab9 */ /* 0x000fe40000000a00 */
[----:B------:R-:W-:-:S04]  /*0e60*/  ISETP.NE.U32.AND P0, PT, RZ, UR4, PT ;  /* 0x00000004ff007c0c */ /* 0x000fc8000bf05070 */
[----:B------:R-:W-:-:S13]  /*0e70*/  ISETP.NE.AND.EX P0, PT, RZ, UR5, PT, P0 ;  /* 0x00000005ff007c0c */ /* 0x000fda000bf05300 */
[----:B------:R-:W-:Y:S05]  /*0e80*/  @!P0 BRA `(.L_x_10) ;  /* 0x00000000000c8947 */ /* 0x000fea0003800000 */
[----:B------:R-:W0:Y:S02]  /*0e90*/  LDC.64 R6, c[0x0][0x688] ;  /* 0x0001a200ff067b82 */ /* 0x000e240000000a00 */
[----:B0-----:R1:W5:Y:S01]  /*0ea0*/  LDG.E R6, desc[UR14][R6.64] ;  /* 0x0000000e06067981 */ /* 0x001362000c1e1900 */
[----:B------:R-:W-:Y:S05]  /*0eb0*/  BRA `(.L_x_9) ;  /* 0x0000000000047947 */ /* 0x000fea0003800000 */
.L_x_10:
[----:B------:R-:W2:Y:S02]  /*0ec0*/  LDC R6, c[0x0][0x680] ;  /* 0x0001a000ff067b82 */ /* 0x000ea40000000800 */
.L_x_9:
[----:B------:R-:W-:Y:S02]  /*0ed0*/  ULDC.64 UR4, c[0x0][0x6a0] ;  /* 0x0001a80000047ab9 */ /* 0x000fe40000000a00 */
[----:B------:R-:W-:-:S04]  /*0ee0*/  ISETP.NE.U32.AND P0, PT, RZ, UR4, PT ;  /* 0x00000004ff007c0c */ /* 0x000fc8000bf05070 */
[----:B------:R-:W-:-:S13]  /*0ef0*/  ISETP.NE.AND.EX P0, PT, RZ, UR5, PT, P0 ;  /* 0x00000005ff007c0c */ /* 0x000fda000bf05300 */
[----:B------:R-:W-:Y:S05]  /*0f00*/  @!P0 BRA `(.L_x_11) ;  /* 0x00000000001c8947 */ /* 0x000fea0003800000 */
[----:B------:R-:W3:Y:S02]  /*0f10*/  LDC.64 R8, c[0x0][0x6a0] ;  /* 0x0001a800ff087b82 */ /* 0x000ee40000000a00 */
[----:B---3--:R-:W3:Y:S02]  /*0f20*/  LDG.E.64 R8, desc[UR14][R8.64] ;  /* 0x0000000e08087981 */ /* 0x008ee4000c1e1b00 */
[----:B---3--:R-:W-:-:S04]  /*0f30*/  ISETP.NE.U32.AND P0, PT, R8, RZ, PT ;  /* 0x000000ff0800720c */ /* 0x008fc80003f05070 */
[----:B------:R-:W-:-:S13]  /*0f40*/  ISETP.NE.AND.EX P0, PT, R9, RZ, PT, P0 ;  /* 0x000000ff0900720c */ /* 0x000fda0003f05300 */
[----:B------:R-:W-:Y:S05]  /*0f50*/  @!P0 BRA `(.L_x_11) ;  /* 0x0000000000088947 */ /* 0x000fea0003800000 */
[----:B01----:R0:W5:Y:S01]  /*0f60*/  LD.E R7, desc[UR14][R8.64] ;  /* 0x0000000e08077980 */ /* 0x003162000c101900 */
[----:B------:R-:W-:Y:S05]  /*0f70*/  BRA `(.L_x_12) ;  /* 0x0000000000207947 */ /* 0x000fea0003800000 */
.L_x_11:
[----:B------:R-:W-:Y:S02]  /*0f80*/  ULDC.64 UR4, c[0x0][0x690] ;  /* 0x0001a40000047ab9 */ /* 0x000fe40000000a00 */
[----:B------:R-:W-:-:S04]  /*0f90*/  ISETP.NE.U32.AND P0, PT, RZ, UR4, PT ;  /* 0x00000004ff007c0c */ /* 0x000fc8000bf05070 */
[----:B------:R-:W-:-:S13]  /*0fa0*/  ISETP.NE.AND.EX P0, PT, RZ, UR5, PT, P0 ;  /* 0x00000005ff007c0c */ /* 0x000fda000bf05300 */
[----:B------:R-:W-:Y:S05]  /*0fb0*/  @!P0 BRA `(.L_x_13) ;  /* 0x00000000000c8947 */ /* 0x000fea0003800000 */
[----:B------:R-:W0:Y:S02]  /*0fc0*/  LDC.64 R8, c[0x0][0x690] ;  /* 0x0001a400ff087b82 */ /* 0x000e240000000a00 */
[----:B01----:R1:W5:Y:S01]  /*0fd0*/  LDG.E R7, desc[UR14][R8.64] ;  /* 0x0000000e08077981 */ /* 0x003362000c1e1900 */
[----:B------:R-:W-:Y:S05]  /*0fe0*/  BRA `(.L_x_12) ;  /* 0x0000000000047947 */ /* 0x000fea0003800000 */
.L_x_13:
[----:B01----:R-:W3:Y:S02]  /*0ff0*/  LDC R7, c[0x0][0x684] ;  /* 0x0001a100ff077b82 */ /* 0x003ee40000000800 */
.L_x_12:
[----:B------:R-:W-:-:S13]  /*1000*/  LOP3.LUT P0, RZ, R10, 0xff, RZ, 0xc0, !PT ;  /* 0x000000ff0aff7812 */ /* 0x000fda000780c0ff */
[----:B------:R-:W-:Y:S05]  /*1010*/  @!P0 EXIT ;  /* 0x000000000000894d */ /* 0x000fea0003800000 */
[----:B------:R-:W-:Y:S01]  /*1020*/  ULDC UR4, c[0x0][0x28c] ;  /* 0x0000a30000047ab9 */ /* 0x000fe20000000800 */
[----:B------:R-:W-:Y:S01]  /*1030*/  LOP3.LUT R58, R4, 0x1, RZ, 0xfc, !PT ;  /* 0x00000001043a7812 */ /* 0x000fe200078efcff */
[----:B------:R-:W-:-:S04]  /*1040*/  UIADD3 UR4, UR4, 0x7f, URZ ;  /* 0x0000007f04047890 */ /* 0x000fc8000fffe03f */
[----:B------:R-:W-:-:S04]  /*1050*/  USHF.R.S32.HI UR5, URZ, 0x1f, UR4 ;  /* 0x0000001f3f057899 */ /* 0x000fc80008011404 */
[----:B------:R-:W-:-:S03]  /*1060*/  ULEA.HI UR5, UR5, UR4, URZ, 0x7 ;  /* 0x0000000405057291 */ /* 0x000fc6000f8f383f */
[----:B------:R-:W-:Y:S01]  /*1070*/  UMOV UR4, URZ ;  /* 0x0000003f00047c82 */ /* 0x000fe20008000000 */
[----:B------:R-:W-:-:S03]  /*1080*/  USHF.R.S32.HI UR6, URZ, 0x7, UR5 ;  /* 0x000000073f067899 */ /* 0x000fc60008011405 */
[----:B------:R-:W-:-:S09]  /*1090*/  UMOV UR5, URZ ;  /* 0x0000003f00057c82 */ /* 0x000fd20008000000 */
.L_x_86:
[----:B01----:R-:W-:Y:S02]  /*10a0*/  LOP3.LUT R8, R2, 0x80, RZ, 0xc0, !PT ;  /* 0x0000008002087812 */ /* 0x003fe400078ec0ff */
[----:B------:R-:W-:Y:S02]  /*10b0*/  CS2R R24, SRZ ;  /* 0x0000000000187805 */ /* 0x000fe4000001ff00 */
[----:B------:R-:W-:Y:S02]  /*10c0*/  CS2R R26, SRZ ;  /* 0x00000000001a7805 */ /* 0x000fe4000001ff00 */
[----:B------:R-:W-:Y:S02]  /*10d0*/  CS2R R28, SRZ ;  /* 0x00000000001c7805 */ /* 0x000fe4000001ff00 */
[----:B------:R-:W-:Y:S02]  /*10e0*/  SHF.R.U32.HI R9, RZ, 0x7, R8 ;  /* 0x00000007ff097819 */ /* 0x000fe40000011608 */
[----:B------:R-:W-:-:S02]  /*10f0*/  CS2R R30, SRZ ;  /* 0x00000000001e7805 */ /* 0x000fc4000001ff00 */
[----:B------:R-:W-:Y:S02]  /*1100*/  VIMNMX R8, RZ, UR6, PT ;  /* 0x00000006ff087c48 */ /* 0x000fe4000bfe0100 */
[----:B------:R-:W-:Y:S02]  /*1110*/  CS2R R32, SRZ ;  /* 0x0000000000207805 */ /* 0x000fe4000001ff00 */
[----:B------:R-:W-:Y:S02]  /*1120*/  CS2R R34, SRZ ;  /* 0x0000000000227805 */ /* 0x000fe4000001ff00 */
[----:B------:R-:W-:Y:S01]  /*1130*/  CS2R R36, SRZ ;  /* 0x0000000000247805 */ /* 0x000fe2000001ff00 */
[----:B------:R-:W0:Y:S01]  /*1140*/  SHFL.IDX PT, R9, R9, RZ, 0x1f ;  /* 0x00001fff09097589 */ /* 0x000e2200000e0000 */
[----:B------:R-:W-:Y:S02]  /*1150*/  IADD3 R8, -R8, UR6, RZ ;  /* 0x0000000608087c10 */ /* 0x000fe4000fffe1ff */
[----:B------:R-:W-:-:S02]  /*1160*/  CS2R R38, SRZ ;  /* 0x0000000000267805 */ /* 0x000fc4000001ff00 */
[----:B------:R-:W-:Y:S02]  /*1170*/  CS2R R40, SRZ ;  /* 0x0000000000287805 */ /* 0x000fe4000001ff00 */
[----:B------:R-:W-:Y:S02]  /*1180*/  CS2R R42, SRZ ;  /* 0x00000000002a7805 */ /* 0x000fe4000001ff00 */
[----:B------:R-:W-:Y:S02]  /*1190*/  ISETP.GE.AND P0, PT, R8, 0x1, PT ;  /* 0x000000010800780c */ /* 0x000fe40003f06270 */
[----:B------:R-:W-:Y:S02]  /*11a0*/  CS2R R44, SRZ ;  /* 0x00000000002c7805 */ /* 0x000fe4000001ff00 */
[----:B------:R-:W-:Y:S02]  /*11b0*/  CS2R R46, SRZ ;  /* 0x00000000002e7805 */ /* 0x000fe4000001ff00 */
[----:B------:R-:W-:-:S02]  /*11c0*/  CS2R R48, SRZ ;  /* 0x0000000000307805 */ /* 0x000fc4000001ff00 */
[----:B------:R-:W-:Y:S02]  /*11d0*/  CS2R R50, SRZ ;  /* 0x0000000000327805 */ /* 0x000fe4000001ff00 */
[----:B------:R-:W-:Y:S02]  /*11e0*/  CS2R R52, SRZ ;  /* 0x0000000000347805 */ /* 0x000fe4000001ff00 */
[----:B------:R-:W-:Y:S02]  /*11f0*/  CS2R R54, SRZ ;  /* 0x0000000000367805 */ /* 0x000fe4000001ff00 */
[----:B0-----:R-:W-:Y:S01]  /*1200*/  R2UR UR7, R9 ;  /* 0x00000000090772ca */ /* 0x001fe200000e0000 */
[----:B---3-5:R-:W-:-:S14]  /*1210*/  @!P0 BRA `(.L_x_14) ;  /* 0x00000004003c8947 */ /* 0x028fdc0003800000 */
[----:B------:R-:W0:Y:S01]  /*1220*/  S2UR UR10, SR_CgaCtaId ;  /* 0x00000000000a79c3 */ /* 0x000e220000008800 */
[----:B------:R-:W-:Y:S01]  /*1230*/  ULEA.HI UR8, UR7, UR7, URZ, 0x1 ;  /* 0x0000000707087291 */ /* 0x000fe2000f8f083f */
[----:B------:R-:W-:Y:S01]  /*1240*/  IMAD.U32 R15, RZ, RZ, UR4 ;  /* 0x00000004ff0f7e24 */ /* 0x000fe2000f8e00ff */
[----:B------:R-:W-:Y:S01]  /*1250*/  UMOV UR9, 0x400 ;  /* 0x0000040000097882 */ /* 0x000fe20000000000 */
[----:B------:R-:W-:Y:S02]  /*1260*/  UPLOP3.LUT UP0, UPT, UPT, UPT, UPT, 0x40, 0x0 ;  /* 0x000000000000789c */ /* 0x000fe40003f0e870 */
[----:B------:R-:W-:Y:S01]  /*1270*/  ULOP3.LUT UR8, UR8, 0xffffe, URZ, 0xc0, !UPT ;  /* 0x000ffffe08087892 */ /* 0x000fe2000f8ec03f */
[----:B------:R-:W-:Y:S01]  /*1280*/  UMOV UR12, UR5 ;  /* 0x00000005000c7c82 */ /* 0x000fe20008000000 */
[----:B------:R-:W-:Y:S02]  /*1290*/  UMOV UR13, UR5 ;  /* 0x00000005000d7c82 */ /* 0x000fe40008000000 */
[----:B------:R-:W-:-:S02]  /*12a0*/  UIADD3 UR8, UR7, -UR8, URZ ;  /* 0x8000000807087290 */ /* 0x000fc4000fffe03f */
[----:B0-----:R-:W-:-:S04]  /*12b0*/  ULEA UR9, UR10, UR9, 0x18 ;  /* 0x000000090a097291 */ /* 0x001fc8000f8ec03f */
[----:B------:R-:W-:-:S04]  /*12c0*/  ULEA UR8, UR8, UR9, 0xc ;  /* 0x0000000908087291 */ /* 0x000fc8000f8e603f */
[----:B------:R-:W-:-:S04]  /*12d0*/  UIADD3 UR8, UR8, 0x180, URZ ;  /* 0x0000018008087890 */ /* 0x000fc8000fffe03f */
[----:B------:R-:W-:-:S04]  /*12e0*/  USHF.R.U32.HI UR8, URZ, 0x4, UR8 ;  /* 0x000000043f087899 */ /* 0x000fc80008011608 */
[----:B------:R-:W-:-:S12]  /*12f0*/  ULOP3.LUT UR7, UR8, 0x3fff, URZ, 0xc0, !UPT ;  /* 0x00003fff08077892 */ /* 0x000fd8000f8ec03f */
.L_x_21:
[----:B------:R-:W-:-:S13]  /*1300*/  ISETP.NE.AND P1, PT, R58, 0x3, PT ;  /* 0x000000033a00780c */ /* 0x000fda0003f25270 */
[----:B01----:R-:W-:Y:S05]  /*1310*/  @!P1 BRA `(.L_x_15) ;  /* 0x0000000000049947 */ /* 0x003fea0003800000 */
[----:B------:R-:W-:Y:S01]  /*1320*/  BPT.TRAP 0x1 ;  /* 0x000000040000795c */ /* 0x000fe20000300000 */
.L_x_15:
[----:B------:R-:W0:Y:S01]  /*1330*/  S2UR UR9, SR_CgaCtaId ;  /* 0x00000000000979c3 */ /* 0x000e220000008800 */
[----:B------:R-:W-:Y:S01]  /*1340*/  UMOV UR8, 0x400 ;  /* 0x0000040000087882 */ /* 0x000fe20000000000 */
[----:B------:R-:W-:Y:S01]  /*1350*/  SHF.L.U32 R13, R15, 0x1f, RZ ;  /* 0x0000001f0f0d7819 */ /* 0x000fe200000006ff */
[----:B0-----:R-:W-:-:S04]  /*1360*/  ULEA UR16, UR9, UR8, 0x18 ;  /* 0x0000000809107291 */ /* 0x001fc8000f8ec03f */
[----:B------:R-:W-:-:S09]  /*1370*/  ULEA UR8, UR12, UR16, 0x3 ;  /* 0x000000100c087291 */ /* 0x000fd2000f8e183f */
[----:B------:R0:W1:Y:S01]  /*1380*/  SYNCS.PHASECHK.TRANS64.TRYWAIT P0, [UR8], R13 ;  /* 0x0000000dff0075a7 */ /* 0x0000620008000148 */
[----:B------:R-:W-:Y:S05]  /*1390*/  @!P1 BRA `(.L_x_16) ;  /* 0x0000000000049947 */ /* 0x000fea0003800000 */
[----:B------:R-:W-:Y:S01]  /*13a0*/  BPT.TRAP 0x1 ;  /* 0x000000040000795c */ /* 0x000fe20000300000 */
.L_x_16:
[C---:B------:R-:W-:Y:S02]  /*13b0*/  IMAD.SHL.U32 R9, R2.reuse, 0x40, RZ ;  /* 0x0000004002097824 */ /* 0x040fe400078e00ff */
[C---:B------:R-:W-:Y:S02]  /*13c0*/  IMAD.SHL.U32 R10, R2.reuse, 0x400, RZ ;  /* 0x00000400020a7824 */ /* 0x040fe400078e00ff */
[----:B------:R-:W-:Y:S01]  /*13d0*/  IMAD.SHL.U32 R14, R2, 0x20, RZ ;  /* 0x00000020020e7824 */ /* 0x000fe200078e00ff */
[----:B------:R-:W-:-:S04]  /*13e0*/  LOP3.LUT R9, R9, 0x3800, RZ, 0xc0, !PT ;  /* 0x0000380009097812 */ /* 0x000fc800078ec0ff */
[----:B------:R-:W-:Y:S01]  /*13f0*/  LOP3.LUT R9, R9, 0x400, R10, 0xf8, !PT ;  /* 0x0000040009097812 */ /* 0x000fe200078ef80a */
[----:B------:R-:W-:-:S03]  /*1400*/  IMAD.SHL.U32 R10, R2, 0x10, RZ ;  /* 0x00000010020a7824 */ /* 0x000fc600078e00ff */
[----:B------:R-:W-:-:S04]  /*1410*/  LOP3.LUT R9, R9, 0x380, R14, 0xf8, !PT ;  /* 0x0000038009097812 */ /* 0x000fc800078ef80e */
[----:B------:R-:W-:Y:S01]  /*1420*/  LOP3.LUT R9, R9, 0x20, R10, 0xf8, !PT ;  /* 0x0000002009097812 */ /* 0x000fe200078ef80a */
[----:B------:R-:W-:-:S03]  /*1430*/  IMAD.U32 R10, RZ, RZ, UR12 ;  /* 0x0000000cff0a7e24 */ /* 0x000fc6000f8e00ff */
[----:B------:R-:W-:-:S05]  /*1440*/  SHF.R.U32.HI R9, RZ, 0x3, R9 ;  /* 0x00000003ff097819 */ /* 0x000fca0000011609 */
[----:B------:R-:W-:Y:S01]  /*1450*/  IMAD R9, R10, 0x800, R9 ;  /* 0x000008000a097824 */ /* 0x000fe200078e0209 */
[----:B-1----:R-:W-:Y:S06]  /*1460*/  @P0 BRA `(.L_x_17) ;  /* 0x0000000000080947 */ /* 0x002fec0003800000 */
[----:B------:R-:W1:Y:S02]  /*1470*/  SYNCS.PHASECHK.TRANS64.TRYWAIT P0, [UR8], R13 ;  /* 0x0000000dff0075a7 */ /* 0x000e640008000148 */
[----:B-1----:R-:W-:Y:S05]  /*1480*/  @!P0 BRA `(.L_x_18) ;  /* 0x0000004c00888947 */ /* 0x002fea0003800000 */
.L_x_17:
[----:B------:R-:W-:Y:S01]  /*1490*/  LDS R56, [R9+UR16+0x30180] ;  /* 0x0301801009387984 */ /* 0x000fe20008000800 */
[----:B------:R-:W-:Y:S02]  /*14a0*/  UIADD3 UR8, UR16, 0x18180, URZ ;  /* 0x0001818010087890 */ /* 0x000fe4000fffe03f */
[----:B------:R-:W-:Y:S01]  /*14b0*/  ULOP3.LUT UR9, UR7, 0x10000, URZ, 0xfc, !UPT ;  /* 0x0001000007097892 */ /* 0x000fe2000f8efc3f */
[----:B------:R-:W4:Y:S01]  /*14c0*/  LDS R57, [R9+UR16+0x30188] ;  /* 0x0301881009397984 */ /* 0x000f220008000800 */
[----:B------:R-:W-:Y:S01]  /*14d0*/  USHF.R.U32.HI UR8, URZ, 0x4, UR8 ;  /* 0x000000043f087899 */ /* 0x000fe20008011608 */
[----:B------:R-:W-:-:S03]  /*14e0*/  UMOV UR11, 0x40000040 ;  /* 0x40000040000b7882 */ /* 0x000fc60000000000 */
[----:B------:R-:W-:-:S04]  /*14f0*/  ULOP3.LUT UR8, UR8, 0x3fff, URZ, 0xc0, !UPT ;  /* 0x00003fff08087892 */ /* 0x000fc8000f8ec03f */
[----:B------:R-:W-:Y:S02]  /*1500*/  ULOP3.LUT UR10, UR8, 0x10000, URZ, 0xfc, !UPT ;  /* 0x00010000080a7892 */ /* 0x000fe4000f8efc3f */
[----:B------:R-:W-:Y:S02]  /*1510*/  ULEA UR8, UR12, UR9, 0x9 ;  /* 0x000000090c087291 */ /* 0x000fe4000f8e483f */
[----:B------:R-:W-:Y:S01]  /*1520*/  ULEA UR10, UR12, UR10, 0x9 ;  /* 0x0000000a0c0a7291 */ /* 0x000fe2000f8e483f */
[----:B------:R-:W-:Y:S01]  /*1530*/  UMOV UR9, 0x80000020 ;  /* 0x8000002000097882 */ /* 0x000fe20000000000 */
[----:B----4-:R-:W-:-:S07]  /*1540*/  WARPGROUP.ARRIVE ;  /* 0x00000000000079c5 */ /* 0x010fce0000000000 */
[----:B------:R-:W-:Y:S01]  /*1550*/  IGMMA.SP.64x64x64.S8.S8 R24, gdesc[UR8], R24, UP0, R56 ;  /* 0x02003800081879f1 */ /* 0x000fe2000bf41218 */
[----:B------:R-:W-:Y:S02]  /*1560*/  UIADD3 UR8, UR8, 0x2, URZ ;  /* 0x0000000208087890 */ /* 0x000fe4000fffe03f */
[----:B------:R-:W-:Y:S01]  /*1570*/  UIADD3 UR10, UR10, 0x4, URZ ;  /* 0x000000040a0a7890 */ /* 0x000fe2000fffe03f */
[----:B------:R-:W-:Y:S01]  /*1580*/  UMOV UR9, 0x80000020 ;  /* 0x8000002000097882 */ /* 0x000fe20000000000 */
[----:B------:R-:W-:-:S07]  /*1590*/  UMOV UR11, 0x40000040 ;  /* 0x40000040000b7882 */ /* 0x000fce0000000000 */
[----:B------:R-:W-:Y:S03]  /*15a0*/  IGMMA.SP.64x64x64.S8.S8 R24, gdesc[UR8], R24, R57, gsb0 ;  /* 0x02003900081879f1 */ /* 0x000fe60008041218 */
[----:B------:R-:W-:Y:S02]  /*15b0*/  WARPGROUP.DEPBAR.LE gsb0, 0x0 ;  /* 0x00008000000079c5 */ /* 0x000fe40000010000 */
[----:B------:R-:W-:Y:S05]  /*15c0*/  @!P1 BRA `(.L_x_19) ;  /* 0x0000000000049947 */ /* 0x000fea0003800000 */
[----:B------:R-:W-:Y:S01]  /*15d0*/  BPT.TRAP 0x1 ;  /* 0x000000040000795c */ /* 0x000fe20000300000 */
.L_x_19:
[----:B------:R-:W-:Y:S01]  /*15e0*/  ULEA UR8, UR13, UR16, 0x3 ;  /* 0x000000100d087291 */ /* 0x000fe2000f8e183f */
[----:B------:R-:W-:-:S03]  /*15f0*/  ISETP.GT.U32.AND P0, PT, R4, 0x1, PT ;  /* 0x000000010400780c */ /* 0x000fc60003f04070 */
[----:B------:R-:W-:-:S04]  /*1600*/  UIADD3 UR8, UR8, 0x60, URZ ;  /* 0x0000006008087890 */ /* 0x000fc8000fffe03f */
[----:B------:R-:W-:-:S09]  /*1610*/  UPRMT UR8, URZ, 0x654, UR8 ;  /* 0x000006543f087896 */ /* 0x000fd20008000008 */
[----:B------:R-:W-:Y:S01]  /*1620*/  SYNCS.ARRIVE.TRANS64.RED.A1T0 RZ, [UR8], RZ ;  /* 0x000000ffffff79a7 */ /* 0x000fe20008100408 */
[----:B------:R-:W-:Y:S05]  /*1630*/  @P0 BRA `(.L_x_20) ;  /* 0x0000000000040947 */ /* 0x000fea0003800000 */
[----:B------:R-:W-:Y:S01]  /*1640*/  BPT.TRAP 0x1 ;  /* 0x000000040000795c */ /* 0x000fe20000300000 */
.L_x_20:
[----:B------:R-:W-:Y:S01]  /*1650*/  UIADD3 UR12, UR12, 0x1, URZ ;  /* 0x000000010c0c7890 */ /* 0x000fe2000fffe03f */
[C---:B------:R-:W-:Y:S01]  /*1660*/  ISETP.GT.AND P0, PT, R8.reuse, 0x1, PT ;  /* 0x000000010800780c */ /* 0x040fe20003f04270 */
[----:B------:R-:W-:Y:S01]  /*1670*/  UIADD3 UR13, UR13, 0x1, URZ ;  /* 0x000000010d0d7890 */ /* 0x000fe2000fffe03f */
[----:B------:R-:W-:Y:S01]  /*1680*/  VIADD R8, R8, 0xffffffff ;  /* 0xffffffff08087836 */ /* 0x000fe20000000000 */
[----:B------:R-:W-:Y:S02]  /*1690*/  UISETP.NE.AND UP0, UPT, UR12, 0xc, UPT ;  /* 0x0000000c0c00788c */ /* 0x000fe4000bf05270 */
[----:B------:R-:W-:Y:S02]  /*16a0*/  UISETP.NE.AND UP1, UPT, UR13, 0xc, UPT ;  /* 0x0000000c0d00788c */ /* 0x000fe4000bf25270 */
[----:B------:R-:W-:Y:S02]  /*16b0*/  USEL UR8, URZ, 0x1, UP0 ;  /* 0x000000013f087887 */ /* 0x000fe40008000000 */
[----:B------:R-:W-:-:S02]  /*16c0*/  USEL UR12, UR12, URZ, UP0 ;  /* 0x0000003f0c0c7287 */ /* 0x000fc40008000000 */
[----:B------:R-:W-:Y:S02]  /*16d0*/  USEL UR13, UR13, URZ, UP1 ;  /* 0x0000003f0d0d7287 */ /* 0x000fe40008800000 */
[----:B------:R-:W-:Y:S01]  /*16e0*/  UPLOP3.LUT UP0, UPT, UPT, UPT, UPT, 0x80, 0x0 ;  /* 0x000000000000789c */ /* 0x000fe20003f0f070 */
[----:B------:R-:W-:Y:S01]  /*16f0*/  LOP3.LUT R15, R15, UR8, RZ, 0x3c, !PT ;  /* 0x000000080f0f7c12 */ /* 0x000fe2000f8e3cff */
[----:B------:R-:W-:Y:S09]  /*1700*/  @P0 BRA `(.L_x_21) ;  /* 0xfffffff800fc0947 */ /* 0x000ff2000383ffff */
.L_x_14:
[----:B------:R-:W4:Y:S01]  /*1710*/  LDC R18, c[0x0][0x288] ;  /* 0x0000a200ff127b82 */ /* 0x000f220000000800 */
[----:B------:R-:W-:Y:S01]  /*1720*/  LOP3.LUT R8, R2, 0x60, RZ, 0xc0, !PT ;  /* 0x0000006002087812 */ /* 0x000fe200078ec0ff */
[----:B------:R-:W-:Y:S01]  /*1730*/  IMAD.SHL.U32 R19, R16, 0x40, RZ ;  /* 0x0000004010137824 */ /* 0x000fe200078e00ff */
[----:B------:R-:W-:Y:S01]  /*1740*/  SHF.R.U32.HI R9, RZ, 0x2, R2 ;  /* 0x00000002ff097819 */ /* 0x000fe20000011602 */
[----:B------:R-:W-:Y:S01]  /*1750*/  UIADD3 UR5, UR6, UR5, URZ ;  /* 0x0000000506057290 */ /* 0x000fe2000fffe03f */
[----:B------:R-:W-:Y:S01]  /*1760*/  SHF.R.U32.HI R8, RZ, 0x5, R8 ;  /* 0x00000005ff087819 */ /* 0x000fe20000011608 */
[----:B------:R-:W-:Y:S01]  /*1770*/  IMAD.SHL.U32 R14, R12, 0x80, RZ ;  /* 0x000000800c0e7824 */ /* 0x000fe200078e00ff */
[----:B------:R-:W-:Y:S01]  /*1780*/  LOP3.LUT R9, R9, 0x7, RZ, 0xc0, !PT ;  /* 0x0000000709097812 */ /* 0x000fe200078ec0ff */
[----:B------:R-:W-:Y:S01]  /*1790*/  UISETP.GT.U32.AND UP0, UPT, UR5, 0xb, UPT ;  /* 0x0000000b0500788c */ /* 0x000fe2000bf04070 */
[----:B01----:R-:W-:Y:S01]  /*17a0*/  SHF.R.U32.HI R13, RZ, 0x1, R2 ;  /* 0x00000001ff0d7819 */ /* 0x003fe20000011602 */
[----:B------:R-:W-:Y:S01]  /*17b0*/  IMAD.SHL.U32 R10, R8, 0x10, RZ ;  /* 0x00000010080a7824 */ /* 0x000fe200078e00ff */
[----:B------:R-:W-:Y:S01]  /*17c0*/  SHF.R.S32.HI R20, RZ, 0x1f, R11 ;  /* 0x0000001fff147819 */ /* 0x000fe2000001140b */
[----:B------:R-:W-:Y:S01]  /*17d0*/  ULDC UR12, c[0x0][0x284] ;  /* 0x0000a100000c7ab9 */ /* 0x000fe20000000800 */
[----:B------:R-:W-:Y:S01]  /*17e0*/  ULDC.64 UR10, c[0x0][0x6d0] ;  /* 0x0001b400000a7ab9 */ /* 0x000fe20000000a00 */
[----:B------:R-:W-:Y:S01]  /*17f0*/  UISETP.LT.U32.AND UP0, UPT, UR6, 0xc, UP0 ;  /* 0x0000000c0600788c */ /* 0x000fe20008701070 */
[--C-:B------:R-:W-:Y:S01]  /*1800*/  LOP3.LUT R10, R10, 0xfffffff0, R9.reuse, 0xe2, !PT ;  /* 0xfffffff00a0a7812 */ /* 0x100fe200078ee209 */
[----:B------:R-:W-:Y:S01]  /*1810*/  IMAD R9, R8, -0x10, -R9 ;  /* 0xfffffff008097824 */ /* 0x000fe200078e0a09 */
[----:B------:R-:W-:Y:S01]  /*1820*/  LOP3.LUT R8, R3, 0x1, RZ, 0xc0, !PT ;  /* 0x0000000103087812 */ /* 0x000fe200078ec0ff */
[----:B------:R-:W-:Y:S01]  /*1830*/  UISETP.GE.U32.AND UP1, UPT, UR6, 0xc, UPT ;  /* 0x0000000c0600788c */ /* 0x000fe2000bf26070 */
[----:B------:R-:W-:Y:S01]  /*1840*/  LOP3.LUT R13, R10, 0x40, R13, 0xf8, !PT ;  /* 0x000000400a0d7812 */ /* 0x000fe200078ef80d */
[----:B------:R-:W-:Y:S01]  /*1850*/  UIMAD.WIDE.U32 UR8, UR5, -0x55555555, URZ ;  /* 0xaaaaaaab050878a5 */ /* 0x000fe2000f8e003f */
[----:B------:R-:W-:Y:S01]  /*1860*/  LOP3.LUT R10, R2, 0x3, RZ, 0xc0, !PT ;  /* 0x00000003020a7812 */ /* 0x000fe200078ec0ff */
[----:B------:R-:W-:Y:S01]  /*1870*/  IMAD R17, R8, -0x40, R9 ;  /* 0xffffffc008117824 */ /* 0x000fe200078e0209 */
[----:B------:R-:W-:Y:S01]  /*1880*/  LOP3.LUT R12, R13, R14, RZ, 0xfc, !PT ;  /* 0x0000000e0d0c7212 */ /* 0x000fe200078efcff */
[----:B------:R-:W-:Y:S01]  /*1890*/  IMAD R8, R20, UR10, RZ ;  /* 0x0000000a14087c24 */ /* 0x000fe2000f8e02ff */
[----:B----4-:R-:W-:Y:S01]  /*18a0*/  ISETP.GE.AND P0, PT, R19, R18, PT ;  /* 0x000000121300720c */ /* 0x010fe20003f06270 */
[----:B------:R-:W-:Y:S01]  /*18b0*/  USEL UR7, URZ, 0x1, !UP0 ;  /* 0x000000013f077887 */ /* 0x000fe2000c000000 */
[----:B------:R-:W-:Y:S01]  /*18c0*/  SHF.R.S32.HI R13, RZ, 0x1f, R12 ;  /* 0x0000001fff0d7819 */ /* 0x000fe2000001140c */
[C---:B------:R-:W-:Y:S01]  /*18d0*/  IMAD R15, R11.reuse, UR11, R8 ;  /* 0x0000000b0b0f7c24 */ /* 0x040fe2000f8e0208 */
[----:B------:R-:W-:Y:S01]  /*18e0*/  ISETP.GE.OR P0, PT, R14, UR12, P0 ;  /* 0x0000000c0e007c0c */ /* 0x000fe20008706670 */
[----:B------:R-:W-:Y:S01]  /*18f0*/  USHF.R.U32.HI UR8, URZ, 0x3, UR9 ;  /* 0x000000033f087899 */ /* 0x000fe20008011609 */
[----:B------:R-:W-:Y:S01]  /*1900*/  IMAD R10, R10, -0x2, R18 ;  /* 0xfffffffe0a0a7824 */ /* 0x000fe200078e0212 */
[----:B------:R-:W-:Y:S01]  /*1910*/  ULOP3.LUT UR4, UR4, UR7, URZ, 0x3c, !UPT ;  /* 0x0000000704047292 */ /* 0x000fe2000f8e3c3f */
[----:B------:R-:W-:Y:S01]  /*1920*/  IMAD.WIDE.U32 R8, R11, UR10, R12 ;  /* 0x0000000a0b087c25 */ /* 0x000fe2000f8e000c */
[----:B------:R-:W-:Y:S01]  /*1930*/  UIMAD UR5, UR8, -0xc, UR5 ;  /* 0xfffffff4080578a4 */ /* 0x000fe2000f8e0205 */
[----:B------:R-:W-:-:S02]  /*1940*/  WARPGROUP.DEPBAR.LE gsb0, 0x0 ;  /* 0x00008000000079c5 */ /* 0x000fc40000010000 */
[----:B------:R-:W-:Y:S01]  /*1950*/  IMAD.IADD R15, R9, 0x1, R15 ;  /* 0x00000001090f7824 */ /* 0x000fe200078e020f */
[----:B------:R-:W-:Y:S01]  /*1960*/  @UP1 ULOP3.LUT UR4, UR4, 0x1, UR8, 0x78, !UPT ;  /* 0x0000000104041892 */ /* 0x000fe2000f8e7808 */
[----:B------:R-:W-:Y:S01]  /*1970*/  IADD3 R9, -R14, UR12, R17 ;  /* 0x0000000c0e097c10 */ /* 0x000fe2000fffe111 */
[----:B------:R-:W-:Y:S02]  /*1980*/  IMAD.MOV.U32 R14, RZ, RZ, R8 ;  /* 0x000000ffff0e7224 */ /* 0x000fe400078e0008 */
[----:B------:R-:W-:Y:S02]  /*1990*/  IMAD.IADD R10, R10, 0x1, -R19 ;  /* 0x000000010a0a7824 */ /* 0x000fe400078e0a13 */
[----:B------:R-:W-:Y:S01]  /*19a0*/  IMAD.MOV.U32 R8, RZ, RZ, -0x1 ;  /* 0xffffffffff087424 */ /* 0x000fe200078e00ff */
[----:B------:R-:W-:Y:S06]  /*19b0*/  @P0 BRA `(.L_x_22) ;  /* 0x0000002400900947 */ /* 0x000fec0003800000 */
[----:B------:R-:W0:Y:S01]  /*19c0*/  LDC.64 R62, c[0x0][0x6c8] ;  /* 0x0001b200ff3e7b82 */ /* 0x000e220000000a00 */
[----:B------:R-:W-:Y:S01]  /*19d0*/  IMAD.WIDE R16, R16, 0x40, RZ ;  /* 0x0000004010107825 */ /* 0x000fe200078e02ff */
[----:B---3-5:R-:W-:Y:S01]  /*19e0*/  ISETP.NE.AND P1, PT, R7, RZ, PT ;  /* 0x000000ff0700720c */ /* 0x028fe20003f25270 */
[----:B------:R-:W-:Y:S01]  /*19f0*/  BSSY B0, `(.L_x_22) ;  /* 0x0000260000007945 */ /* 0x000fe20003800000 */
[----:B------:R-:W-:Y:S01]  /*1a00*/  ISETP.GT.AND P0, PT, R10, RZ, PT ;  /* 0x000000ff0a00720c */ /* 0x000fe20003f04270 */
[----:B------:R-:W-:-:S03]  /*1a10*/  IMAD.SHL.U32 R19, R2, 0x2, RZ ;  /* 0x0000000202137824 */ /* 0x000fc600078e00ff */
[----:B------:R-:W-:Y:S02]  /*1a20*/  ISETP.GT.AND P5, PT, R9, RZ, P0 ;  /* 0x000000ff0900720c */ /* 0x000fe400007a4270 */
[----:B------:R-:W-:Y:S01]  /*1a30*/  LOP3.LUT R65, R16, 0x6, R19, 0xf8, !PT ;  /* 0x0000000610417812 */ /* 0x000fe200078ef813 */
[----:B0-----:R-:W-:-:S04]  /*1a40*/  IMAD R18, R17, R62, RZ ;  /* 0x0000003e11127224 */ /* 0x001fc800078e02ff */
[----:B------:R-:W-:-:S04]  /*1a50*/  IMAD.WIDE.U32 R22, R65, R62, R14 ;  /* 0x0000003e41167225 */ /* 0x000fc800078e000e */
[----:B------:R-:W-:-:S04]  /*1a60*/  IMAD R15, R65, R63, R18 ;  /* 0x0000003f410f7224 */ /* 0x000fc800078e0212 */
[----:B------:R-:W-:Y:S01]  /*1a70*/  IMAD.IADD R67, R23, 0x1, R15 ;  /* 0x0000000117437824 */ /* 0x000fe200078e020f */
[----:B------:R-:W-:Y:S06]  /*1a80*/  @!P1 BRA `(.L_x_23) ;  /* 0x00000018009c9947 */ /* 0x000fec0003800000 */
[----:B------:R-:W-:Y:S01]  /*1a90*/  ULDC.64 UR8, c[0x0][0x6b8] ;  /* 0x0001ae0000087ab9 */ /* 0x000fe20000000a00 */
[----:B------:R-:W-:Y:S01]  /*1aa0*/  ULDC.64 UR12, c[0x0][0x6b0] ;  /* 0x0001ac00000c7ab9 */ /* 0x000fe20000000a00 */
[----:B------:R-:W-:Y:S01]  /*1ab0*/  IMAD R14, R20, UR8, RZ ;  /* 0x00000008140e7c24 */ /* 0x000fe2000f8e02ff */
[----:B------:R-:W-:Y:S01]  /*1ac0*/  ULDC.64 UR16, c[0x0][0x6a8] ;  /* 0x0001aa0000107ab9 */ /* 0x000fe20000000a00 */
[----:B------:R-:W-:Y:S01]  /*1ad0*/  IMAD R16, R17, UR12, RZ ;  /* 0x0000000c11107c24 */ /* 0x000fe2000f8e02ff */
[----:B------:R-:W0:Y:S01]  /*1ae0*/  LDC.64 R20, c[0x0][0x6b0] ;  /* 0x0001ac00ff147b82 */ /* 0x000e220000000a00 */
[----:B------:R-:W-:Y:S01]  /*1af0*/  IMAD.WIDE.U32 R56, R11, UR8, R12 ;  /* 0x000000080b387c25 */ /* 0x000fe2000f8e000c */
[----:B------:R-:W-:-:S03]  /*1b00*/  ULDC.64 UR10, c[0x0][0x6c0] ;  /* 0x0001b000000a7ab9 */ /* 0x000fc60000000a00 */
[----:B------:R-:W-:Y:S02]  /*1b10*/  IMAD R59, R11, UR9, R14 ;  /* 0x000000090b3b7c24 */ /* 0x000fe4000f8e020e */
[----:B------:R-:W-:Y:S02]  /*1b20*/  IMAD R61, R65, UR13, R16 ;  /* 0x0000000d413d7c24 */ /* 0x000fe4000f8e0210 */
[----:B------:R-:W-:Y:S02]  /*1b30*/  IMAD.IADD R17, R57, 0x1, R59 ;  /* 0x0000000139117824 */ /* 0x000fe400078e023b */
[----:B------:R-:W-:-:S04]  /*1b40*/  IMAD.MOV.U32 R16, RZ, RZ, R56 ;  /* 0x000000ffff107224 */ /* 0x000fc800078e0038 */
[----:B------:R-:W-:-:S04]  /*1b50*/  IMAD.WIDE.U32 R14, R65, UR12, R16 ;  /* 0x0000000c410e7c25 */ /* 0x000fc8000f8e0010 */
[----:B------:R-:W-:Y:S01]  /*1b60*/  IMAD.IADD R15, R15, 0x1, R61 ;  /* 0x000000010f0f7824 */ /* 0x000fe200078e023d */
[----:B------:R-:W-:-:S04]  /*1b70*/  LEA R18, P1, R14, UR16, 0x2 ;  /* 0x000000100e127c11 */ /* 0x000fc8000f8210ff */
[----:B------:R-:W-:-:S05]  /*1b80*/  LEA.HI.X R19, R14, UR17, R15, 0x2, P1 ;  /* 0x000000110e137c11 */ /* 0x000fca00088f140f */
[----:B------:R-:W3:Y:S01]  /*1b90*/  @P5 LDG.E.LTC128B R60, desc[UR14][R18.64] ;  /* 0x0000000e123c5981 */ /* 0x000ee2000c1e1920 */
[C---:B------:R-:W-:Y:S01]  /*1ba0*/  LEA R14, P1, R22.reuse, UR10, 0x2 ;  /* 0x0000000a160e7c11 */ /* 0x040fe2000f8210ff */
[----:B0-----:R-:W-:Y:S01]  /*1bb0*/  IMAD.WIDE.U32 R20, R65, UR12, R20 ;  /* 0x0000000c41147c25 */ /* 0x001fe2000f8e0014 */
[----:B------:R-:W-:Y:S01]  /*1bc0*/  BSSY B1, `(.L_x_24) ;  /* 0x0000014000017945 */ /* 0x000fe20003800000 */
[----:B------:R-:W-:Y:S02]  /*1bd0*/  ISETP.GT.AND P0, PT, R9, 0x8, P0 ;  /* 0x000000080900780c */ /* 0x000fe40000704270 */
[----:B------:R-:W-:Y:S02]  /*1be0*/  LEA.HI.X R15, R22, UR11, R67, 0x2, P1 ;  /* 0x0000000b160f7c11 */ /* 0x000fe400088f1443 */
[----:B------:R-:W-:Y:S02]  /*1bf0*/  ISETP.GT.AND P1, PT, R10, 0x1, PT ;  /* 0x000000010a00780c */ /* 0x000fe40003f24270 */
[----:B------:R-:W-:-:S02]  /*1c00*/  IADD3 R57, P2, R56, R20, RZ ;  /* 0x0000001438397210 */ /* 0x000fc40007f5e0ff */
[----:B------:R-:W-:Y:S02]  /*1c10*/  IADD3 R56, P4, R12, R20, RZ ;  /* 0x000000140c387210 */ /* 0x000fe40007f9e0ff */
[----:B------:R-:W-:Y:S01]  /*1c20*/  LEA R20, P6, R62, R14, 0x2 ;  /* 0x0000000e3e147211 */ /* 0x000fe200078c10ff */
[----:B---3--:R-:W-:-:S04]  /*1c30*/  IMAD R23, R60, R7, RZ ;  /* 0x000000073c177224 */ /* 0x008fc800078e02ff */
[----:B--2---:R-:W-:Y:S02]  /*1c40*/  IMAD R67, R24, R6, R23 ;  /* 0x0000000618437224 */ /* 0x004fe400078e0217 */
[----:B------:R-:W-:-:S03]  /*1c50*/  IMAD.WIDE.U32 R22, R65, UR12, R12 ;  /* 0x0000000c41167c25 */ /* 0x000fc6000f8e000c */
[----:B------:R0:W-:Y:S01]  /*1c60*/  @P5 STG.E desc[UR14][R14.64], R67 ;  /* 0x000000430e005986 */ /* 0x0001e2000c10190e */
[----:B------:R-:W-:Y:S01]  /*1c70*/  ISETP.GT.AND P5, PT, R9, RZ, P1 ;  /* 0x000000ff0900720c */ /* 0x000fe20000fa4270 */
[C---:B------:R-:W-:Y:S02]  /*1c80*/  IMAD.IADD R65, R61.reuse, 0x1, R21 ;  /* 0x000000013d417824 */ /* 0x040fe400078e0215 */
[----:B------:R-:W-:Y:S02]  /*1c90*/  IMAD.IADD R23, R61, 0x1, R23 ;  /* 0x000000013d177824 */ /* 0x000fe400078e0217 */
[----:B------:R-:W-:Y:S01]  /*1ca0*/  IMAD.X R24, R65, 0x1, R17, P2 ;  /* 0x0000000141187824 */ /* 0x000fe200010e0611 */
[----:B------:R-:W-:Y:S01]  /*1cb0*/  LEA R16, P2, R57, UR16, 0x2 ;  /* 0x0000001039107c11 */ /* 0x000fe2000f8410ff */
[----:B------:R-:W-:-:S03]  /*1cc0*/  IMAD.WIDE.U32 R22, R11, UR8, R22 ;  /* 0x000000080b167c25 */ /* 0x000fc6000f8e0016 */
[----:B------:R-:W-:-:S03]  /*1cd0*/  LEA.HI.X R17, R57, UR17, R24, 0x2, P2 ;  /* 0x0000001139117c11 */ /* 0x000fc600090f1418 */
[----:B0-----:R-:W-:Y:S06]  /*1ce0*/  @!P5 BRA `(.L_x_25) ;  /* 0x000000000004d947 */ /* 0x001fec0003800000 */
[----:B------:R0:W5:Y:S02]  /*1cf0*/  LDG.E.LTC128B R60, desc[UR14][R16.64] ;  /* 0x0000000e103c7981 */ /* 0x000164000c1e1920 */
.L_x_25:
[----:B------:R-:W-:Y:S05]  /*1d00*/  BSYNC B1 ;  /* 0x0000000000017941 */ /* 0x000fea0003800000 */
.L_x_24:
[----:B-----5:R-:W-:Y:S01]  /*1d10*/  IMAD R12, R60, R7, RZ ;  /* 0x000000073c0c7224 */ /* 0x020fe200078e02ff */
[----:B------:R-:W-:Y:S01]  /*1d20*/  LEA.HI.X R21, R62, R15, R63, 0x2, P6 ;  /* 0x0000000f3e157211 */ /* 0x000fe200030f143f */
[----:B------:R-:W-:Y:S01]  /*1d30*/  IMAD.IADD R23, R59, 0x1, R23 ;  /* 0x000000013b177824 */ /* 0x000fe200078e0217 */
[C---:B------:R-:W-:Y:S01]  /*1d40*/  LEA R24, P2, R22.reuse, UR16, 0x2 ;  /* 0x0000001016187c11 */ /* 0x040fe2000f8410ff */
[----:B------:R-:W-:Y:S01]  /*1d50*/  IMAD R61, R25, R6, R12 ;  /* 0x00000006193d7224 */ /* 0x000fe200078e020c */
[----:B------:R-:W-:Y:S01]  /*1d60*/  BSSY B1, `(.L_x_26) ;  /* 0x0000006000017945 */ /* 0x000fe20003800000 */
[----:B------:R-:W-:Y:S01]  /*1d70*/  IMAD.X R57, R13, 0x1, R65, P4 ;  /* 0x000000010d397824 */ /* 0x000fe200020e0641 */
[----:B------:R-:W-:Y:S02]  /*1d80*/  LEA.HI.X R25, R22, UR17, R23, 0x2, P2 ;  /* 0x0000001116197c11 */ /* 0x000fe400090f1417 */
[----:B------:R1:W-:Y:S01]  /*1d90*/  @P5 STG.E desc[UR14][R20.64], R61 ;  /* 0x0000003d14005986 */ /* 0x0003e2000c10190e */
[----:B------:R-:W-:Y:S06]  /*1da0*/  @!P0 BRA `(.L_x_27) ;  /* 0x0000000000048947 */ /* 0x000fec0003800000 */
[----:B------:R2:W5:Y:S02]  /*1db0*/  LDG.E.LTC128B R60, desc[UR14][R24.64+0x20] ;  /* 0x0000200e183c7981 */ /* 0x000564000c1e1920 */
.L_x_27:
[----:B------:R-:W-:Y:S05]  /*1dc0*/  BSYNC B1 ;  /* 0x0000000000017941 */ /* 0x000fea0003800000 */
.L_x_26:
[----:B------:R-:W-:Y:S01]  /*1dd0*/  IMAD.WIDE.U32 R12, R11, UR8, R56 ;  /* 0x000000080b0c7c25 */ /* 0x000fe2000f8e0038 */
[----:B------:R-:W-:Y:S01]  /*1de0*/  ISETP.GT.AND P1, PT, R9, 0x8, P1 ;  /* 0x000000080900780c */ /* 0x000fe20000f24270 */
[----:B------:R-:W-:Y:S01]  /*1df0*/  USHF.L.U64.HI UR10, UR12, 0x5, UR13 ;  /* 0x000000050c0a7899 */ /* 0x000fe2000801020d */
[----:B------:R-:W-:Y:S01]  /*1e00*/  ISETP.GT.AND P2, PT, R10, 0x8, PT ;  /* 0x000000080a00780c */ /* 0x000fe20003f44270 */
[----:B-----5:R-:W-:Y:S01]  /*1e10*/  IMAD R23, R60, R7, RZ ;  /* 0x000000073c177224 */ /* 0x020fe200078e02ff */
[----:B------:R-:W-:Y:S01]  /*1e20*/  LEA R22, P5, R12, UR16, 0x2 ;  /* 0x000000100c167c11 */ /* 0x000fe2000f8a10ff */
[----:B------:R-:W-:Y:S01]  /*1e30*/  IMAD.IADD R11, R59, 0x1, R13 ;  /* 0x000000013b0b7824 */ /* 0x000fe200078e020d */
[----:B------:R-:W-:Y:S01]  /*1e40*/  USHF.L.U32 UR9, UR12, 0x5, URZ ;  /* 0x000000050c097899 */ /* 0x000fe2000800063f */
[----:B--2---:R-:W-:Y:S01]  /*1e50*/  IMAD R25, R26, R6, R23 ;  /* 0x000000061a197224 */ /* 0x004fe200078e0217 */
[----:B------:R-:W-:Y:S01]  /*1e60*/  BSSY B1, `(.L_x_28) ;  /* 0x0000008000017945 */ /* 0x000fe20003800000 */
[----:B------:R-:W-:Y:S01]  /*1e70*/  @P0 IMAD.MOV.U32 R13, RZ, RZ, R15 ;  /* 0x000000ffff0d0224 */ /* 0x000fe200078e000f */
[----:B------:R-:W-:Y:S01]  /*1e80*/  LEA.HI.X R23, R12, UR17, R11, 0x2, P5 ;  /* 0x000000110c177c11 */ /* 0x000fe2000a8f140b */
[----:B------:R-:W-:Y:S01]  /*1e90*/  @P0 IMAD.MOV.U32 R12, RZ, RZ, R14 ;  /* 0x000000ffff0c0224 */ /* 0x000fe200078e000e */
[----:B------:R-:W-:-:S04]  /*1ea0*/  ISETP.GT.AND P4, PT, R9, RZ, P2 ;  /* 0x000000ff0900720c */ /* 0x000fc80001784270 */
[----:B------:R2:W-:Y:S01]  /*1eb0*/  @P0 STG.E desc[UR14][R12.64+0x20], R25 ;  /* 0x000020190c000986 */ /* 0x0005e2000c10190e */
[----:B------:R-:W-:Y:S08]  /*1ec0*/  @!P1 BRA `(.L_x_29) ;  /* 0x0000000000049947 */ /* 0x000ff00003800000 */
[----:B------:R3:W5:Y:S02]  /*1ed0*/  LDG.E.LTC128B R60, desc[UR14][R22.64+0x20] ;  /* 0x0000200e163c7981 */ /* 0x000764000c1e1920 */
.L_x_29:
[----:B------:R-:W-:Y:S05]  /*1ee0*/  BSYNC B1 ;  /* 0x0000000000017941 */ /* 0x000fea0003800000 */
.L_x_28:
[----:B-----5:R-:W-:Y:S01]  /*1ef0*/  IMAD R11, R60, R7, RZ ;  /* 0x000000073c0b7224 */ /* 0x020fe200078e02ff */
[----:B---3--:R-:W-:-:S03]  /*1f00*/  IADD3 R22, P0, R18, UR9, RZ ;  /* 0x0000000912167c10 */ /* 0x008fc6000ff1e0ff */
[----:B------:R-:W-:Y:S01]  /*1f10*/  IMAD R57, R27, R6, R11 ;  /* 0x000000061b397224 */ /* 0x000fe200078e020b */
[----:B------:R-:W-:-:S04]  /*1f20*/  IADD3.X R23, R19, UR10, RZ, P0, !PT ;  /* 0x0000000a13177c10 */ /* 0x000fc800087fe4ff */
[----:B------:R3:W-:Y:S04]  /*1f30*/  @P1 STG.E desc[UR14][R20.64+0x20], R57 ;  /* 0x0000203914001986 */ /* 0x0007e8000c10190e */
[----:B------:R-:W4:Y:S01]  /*1f40*/  @P4 LDG.E.LTC128B R60, desc[UR14][R22.64] ;  /* 0x0000000e163c4981 */ /* 0x000f22000c1e1920 */
[C---:B------:R-:W-:Y:S01]  /*1f50*/  IMAD.SHL.U32 R59, R62.reuse, 0x20, RZ ;  /* 0x000000203e3b7824 */ /* 0x040fe200078e00ff */
[----:B--2---:R-:W-:Y:S01]  /*1f60*/  SHF.L.U64.HI R13, R62, 0x5, R63 ;  /* 0x000000053e0d7819 */ /* 0x004fe2000001023f */
[----:B------:R-:W-:Y:S01]  /*1f70*/  BSSY B1, `(.L_x_30) ;  /* 0x000000c000017945 */ /* 0x000fe20003800000 */
[----:B------:R-:W-:Y:S02]  /*1f80*/  ISETP.GT.AND P0, PT, R10, 0x9, PT ;  /* 0x000000090a00780c */ /* 0x000fe40003f04270 */
[----:B------:R-:W-:-:S02]  /*1f90*/  IADD3 R24, P5, R59, R14, RZ ;  /* 0x0000000e3b187210 */ /* 0x000fc40007fbe0ff */
[----:B------:R-:W-:-:S03]  /*1fa0*/  ISETP.GT.AND P1, PT, R9, RZ, P0 ;  /* 0x000000ff0900720c */ /* 0x000fc60000724270 */
[----:B------:R-:W-:Y:S01]  /*1fb0*/  IMAD.X R25, R13, 0x1, R15, P5 ;  /* 0x000000010d197824 */ /* 0x000fe200028e060f */
[----:B------:R-:W-:-:S04]  /*1fc0*/  IADD3 R26, P5, R16, UR9, RZ ;  /* 0x00000009101a7c10 */ /* 0x000fc8000ffbe0ff */
[----:B------:R-:W-:Y:S01]  /*1fd0*/  IADD3.X R27, R17, UR10, RZ, P5, !PT ;  /* 0x0000000a111b7c10 */ /* 0x000fe2000affe4ff */
[----:B----4-:R-:W-:-:S04]  /*1fe0*/  IMAD R11, R60, R7, RZ ;  /* 0x000000073c0b7224 */ /* 0x010fc800078e02ff */
[----:B------:R-:W-:-:S05]  /*1ff0*/  IMAD R11, R28, R6, R11 ;  /* 0x000000061c0b7224 */ /* 0x000fca00078e020b */
[----:B------:R3:W-:Y:S01]  /*2000*/  @P4 STG.E desc[UR14][R24.64], R11 ;  /* 0x0000000b18004986 */ /* 0x0007e2000c10190e */
[----:B------:R-:W-:Y:S05]  /*2010*/  @!P1 BRA `(.L_x_31) ;  /* 0x0000000000049947 */ /* 0x000fea0003800000 */
[----:B------:R2:W5:Y:S02]  /*2020*/  LDG.E.LTC128B R60, desc[UR14][R26.64] ;  /* 0x0000000e1a3c7981 */ /* 0x000564000c1e1920 */
.L_x_31:
[----:B------:R-:W-:Y:S05]  /*2030*/  BSYNC B1 ;  /* 0x0000000000017941 */ /* 0x000fea0003800000 */
.L_x_30:
[----:B------:R-:W-:Y:S01]  /*2040*/  UIADD3 UR7, UP0, UR9, 0x20, URZ ;  /* 0x0000002009077890 */ /* 0x000fe2000ff1e03f */
[----:B------:R-:W-:Y:S01]  /*2050*/  ISETP.GT.AND P2, PT, R9, 0x8, P2 ;  /* 0x000000080900780c */ /* 0x000fe20001744270 */
[----:B---3-5:R-:W-:Y:S01]  /*2060*/  IMAD R11, R60, R7, RZ ;  /* 0x000000073c0b7224 */ /* 0x028fe200078e02ff */
[----:B------:R-:W-:Y:S01]  /*2070*/  IADD3 R56, P4, R59, R20, RZ ;  /* 0x000000143b387210 */ /* 0x000fe20007f9e0ff */
[----:B------:R-:W-:Y:S02]  /*2080*/  UIADD3.X UR8, URZ, UR10, URZ, UP0, !UPT ;  /* 0x0000000a3f087290 */ /* 0x000fe400087fe43f */
[----:B------:R-:W-:Y:S01]  /*2090*/  IADD3 R18, P5, R18, UR7, RZ ;  /* 0x0000000712127c10 */ /* 0x000fe2000ffbe0ff */
[----:B-1----:R-:W-:Y:S02]  /*20a0*/  IMAD R61, R29, R6, R11 ;  /* 0x000000061d3d7224 */ /* 0x002fe400078e020b */
[----:B------:R-:W-:Y:S01]  /*20b0*/  IMAD.X R57, R13, 0x1, R21, P4 ;  /* 0x000000010d397824 */ /* 0x000fe200020e0615 */
[----:B------:R-:W-:-:S04]  /*20c0*/  IADD3.X R19, R19, UR8, RZ, P5, !PT ;  /* 0x0000000813137c10 */ /* 0x000fc8000affe4ff */
[----:B------:R1:W-:Y:S04]  /*20d0*/  @P1 STG.E desc[UR14][R56.64], R61 ;  /* 0x0000003d38001986 */ /* 0x0003e8000c10190e */
[----:B------:R-:W3:Y:S01]  /*20e0*/  @P2 LDG.E.LTC128B R60, desc[UR14][R18.64] ;  /* 0x0000000e123c2981 */ /* 0x000ee2000c1e1920 */
[----:B------:R-:W-:Y:S01]  /*20f0*/  IADD3 R12, P1, R59, 0x20, RZ ;  /* 0x000000203b0c7810 */ /* 0x000fe20007f3e0ff */
[----:B------:R-:W-:Y:S01]  /*2100*/  BSSY B1, `(.L_x_32) ;  /* 0x000000c000017945 */ /* 0x000fe20003800000 */
[----:B------:R-:W-:Y:S02]  /*2110*/  ISETP.GT.AND P4, PT, R9, 0x8, P0 ;  /* 0x000000080900780c */ /* 0x000fe40000784270 */
[----:B------:R-:W-:Y:S01]  /*2120*/  IADD3 R14, P5, R12, R14, RZ ;  /* 0x0000000e0c0e7210 */ /* 0x000fe20007fbe0ff */
[----:B------:R-:W-:Y:S01]  /*2130*/  IMAD.X R11, RZ, RZ, R13, P1 ;  /* 0x000000ffff0b7224 */ /* 0x000fe200008e060d */
[----:B0-----:R-:W-:-:S03]  /*2140*/  IADD3 R16, P0, R16, UR7, RZ ;  /* 0x0000000710107c10 */ /* 0x001fc6000ff1e0ff */
[----:B------:R-:W-:Y:S01]  /*2150*/  IMAD.X R15, R11, 0x1, R15, P5 ;  /* 0x000000010b0f7824 */ /* 0x000fe200028e060f */
[----:B------:R-:W-:Y:S01]  /*2160*/  IADD3.X R17, R17, UR8, RZ, P0, !PT ;  /* 0x0000000811117c10 */ /* 0x000fe200087fe4ff */
[----:B---3--:R-:W-:-:S04]  /*2170*/  IMAD R29, R60, R7, RZ ;  /* 0x000000073c1d7224 */ /* 0x008fc800078e02ff */
[----:B------:R-:W-:-:S05]  /*2180*/  IMAD R29, R30, R6, R29 ;  /* 0x000000061e1d7224 */ /* 0x000fca00078e021d */
[----:B------:R1:W-:Y:S01]  /*2190*/  @P2 STG.E desc[UR14][R14.64], R29 ;  /* 0x0000001d0e002986 */ /* 0x0003e2000c10190e */
[----:B------:R-:W-:Y:S05]  /*21a0*/  @!P4 BRA `(.L_x_33) ;  /* 0x000000000004c947 */ /* 0x000fea0003800000 */
[----:B------:R0:W5:Y:S02]  /*21b0*/  LDG.E.LTC128B R60, desc[UR14][R16.64] ;  /* 0x0000000e103c7981 */ /* 0x000164000c1e1920 */
.L_x_33:
[----:B------:R-:W-:Y:S05]  /*21c0*/  BSYNC B1 ;  /* 0x0000000000017941 */ /* 0x000fea0003800000 */
.L_x_32:
[----:B-1---5:R-:W-:Y:S01]  /*21d0*/  IMAD R15, R60, R7, RZ ;  /* 0x000000073c0f7224 */ /* 0x022fe200078e02ff */
[----:B------:R-:W-:Y:S01]  /*21e0*/  IADD3 R14, P2, R12, R20, RZ ;  /* 0x000000140c0e7210 */ /* 0x000fe20007f5e0ff */
[----:B------:R-:W-:Y:S01]  /*21f0*/  BSSY B1, `(.L_x_34) ;  /* 0x000000c000017945 */ /* 0x000fe20003800000 */
[C---:B------:R-:W-:Y:S01]  /*2200*/  ISETP.GT.AND P1, PT, R10.reuse, 0x10, PT ;  /* 0x000000100a00780c */ /* 0x040fe20003f24270 */
[----:B------:R-:W-:Y:S01]  /*2210*/  IMAD R31, R31, R6, R15 ;  /* 0x000000061f1f7224 */ /* 0x000fe200078e020f */
[----:B------:R-:W-:Y:S01]  /*2220*/  ISETP.GT.AND P0, PT, R10, 0x11, PT ;  /* 0x000000110a00780c */ /* 0x000fe20003f04270 */
[----:B------:R-:W-:Y:S01]  /*2230*/  IMAD.X R15, R11, 0x1, R21, P2 ;  /* 0x000000010b0f7824 */ /* 0x000fe200010e0615 */
[----:B------:R-:W-:Y:S02]  /*2240*/  ISETP.GT.AND P5, PT, R9, RZ, P1 ;  /* 0x000000ff0900720c */ /* 0x000fe40000fa4270 */
[----:B0-----:R-:W-:Y:S02]  /*2250*/  IADD3 R16, P2, R22, UR9, RZ ;  /* 0x0000000916107c10 */ /* 0x001fe4000ff5e0ff */
[----:B------:R0:W-:Y:S01]  /*2260*/  @P4 STG.E desc[UR14][R14.64], R31 ;  /* 0x0000001f0e004986 */ /* 0x0001e2000c10190e */
[----:B------:R-:W-:-:S02]  /*2270*/  IADD3 R18, P6, R24, R59, RZ ;  /* 0x0000003b18127210 */ /* 0x000fc40007fde0ff */
[----:B------:R-:W-:-:S06]  /*2280*/  IADD3.X R17, R23, UR10, RZ, P2, !PT ;  /* 0x0000000a17117c10 */ /* 0x000fcc00097fe4ff */
[----:B------:R-:W-:Y:S05]  /*2290*/  @!P5 BRA `(.L_x_35) ;  /* 0x000000000004d947 */ /* 0x000fea0003800000 */
[----:B------:R1:W5:Y:S02]  /*22a0*/  LDG.E.LTC128B R60, desc[UR14][R16.64] ;  /* 0x0000000e103c7981 */ /* 0x000364000c1e1920 */
.L_x_35:
[----:B------:R-:W-:Y:S05]  /*22b0*/  BSYNC B1 ;  /* 0x0000000000017941 */ /* 0x000fea0003800000 */
.L_x_34:
[----:B0----5:R-:W-:Y:S01]  /*22c0*/  IMAD R15, R60, R7, RZ ;  /* 0x000000073c0f7224 */ /* 0x021fe200078e02ff */
[----:B------:R-:W-:Y:S01]  /*22d0*/  ISETP.GT.AND P2, PT, R9, RZ, P0 ;  /* 0x000000ff0900720c */ /* 0x000fe20000744270 */
[----:B------:R-:W-:Y:S01]  /*22e0*/  IMAD.X R19, R25, 0x1, R13, P6 ;  /* 0x0000000119137824 */ /* 0x000fe200030e060d */
[----:B------:R-:W-:Y:S01]  /*22f0*/  IADD3 R14, P6, R26, UR9, RZ ;  /* 0x000000091a0e7c10 */ /* 0x000fe2000ffde0ff */
[----:B------:R-:W-:Y:S01]  /*2300*/  IMAD R21, R32, R6, R15 ;  /* 0x0000000620157224 */ /* 0x000fe200078e020f */
[----:B------:R-:W-:Y:S01]  /*2310*/  BSSY B1, `(.L_x_36) ;  /* 0x0000006000017945 */ /* 0x000fe20003800000 */
[----:B------:R-:W-:Y:S02]  /*2320*/  IADD3 R20, P4, R56, R59, RZ ;  /* 0x0000003b38147210 */ /* 0x000fe40007f9e0ff */
[----:B------:R-:W-:Y:S01]  /*2330*/  IADD3.X R15, R27, UR10, RZ, P6, !PT ;  /* 0x0000000a1b0f7c10 */ /* 0x000fe2000b7fe4ff */
[----:B------:R0:W-:Y:S05]  /*2340*/  @P5 STG.E desc[UR14][R18.64], R21 ;  /* 0x0000001512005986 */ /* 0x0001ea000c10190e */
[----:B------:R-:W-:Y:S05]  /*2350*/  @!P2 BRA `(.L_x_37) ;  /* 0x000000000004a947 */ /* 0x000fea0003800000 */
[----:B------:R3:W5:Y:S02]  /*2360*/  LDG.E.LTC128B R60, desc[UR14][R14.64] ;  /* 0x0000000e0e3c7981 */ /* 0x000764000c1e1920 */
.L_x_37:
[----:B------:R-:W-:Y:S05]  /*2370*/  BSYNC B1 ;  /* 0x0000000000017941 */ /* 0x000fea0003800000 */
.L_x_36:
[----:B-----5:R-:W-:Y:S01]  /*2380*/  IMAD R28, R60, R7, RZ ;  /* 0x000000073c1c7224 */ /* 0x020fe200078e02ff */
[----:B------:R-:W-:Y:S01]  /*2390*/  ISETP.GT.AND P1, PT, R9, 0x8, P1 ;  /* 0x000000080900780c */ /* 0x000fe20000f24270 */
[----:B0-----:R-:W-:Y:S01]  /*23a0*/  IMAD.X R21, R57, 0x1, R13, P4 ;  /* 0x0000000139157824 */ /* 0x001fe200020e060d */
        /* <DEDUP_REMOVED lines=8> */
.L_x_39:
[----:B------:R-:W-:Y:S05]  /*2430*/  BSYNC B1 ;  /* 0x0000000000017941 */ /* 0x000fea0003800000 */
.L_x_38:
[----:B----45:R-:W-:Y:S01]  /*2440*/  IMAD R23, R60, R7, RZ ;  /* 0x000000073c177224 */ /* 0x030fe200078e02ff */
[----:B------:R-:W-:Y:S01]  /*2450*/  ISETP.GT.AND P2, PT, R9, 0x8, P0 ;  /* 0x000000080900780c */ /* 0x000fe20000744270 */
[----:B------:R-:W-:Y:S01]  /*2460*/  IMAD.X R29, R11, 0x1, R25, P5 ;  /* 0x000000010b1d7824 */ /* 0x000fe200028e0619 */
[----:B------:R-:W-:Y:S01]  /*2470*/  IADD3 R22, P0, R26, UR7, RZ ;  /* 0x000000071a167c10 */ /* 0x000fe2000ff1e0ff */
[----:B------:R-:W-:Y:S01]  /*2480*/  IMAD R25, R34, R6, R23 ;  /* 0x0000000622197224 */ /* 0x000fe200078e0217 */
[----:B------:R-:W-:Y:S02]  /*2490*/  BSSY B1, `(.L_x_40) ;  /* 0x0000005000017945 */ /* 0x000fe40003800000 */
[----:B------:R-:W-:Y:S02]  /*24a0*/  IADD3.X R23, R27, UR8, RZ, P0, !PT ;  /* 0x000000081b177c10 */ /* 0x000fe400087fe4ff */
[----:B------:R4:W-:Y:S05]  /*24b0*/  @P1 STG.E desc[UR14][R28.64], R25 ;  /* 0x000000191c001986 */ /* 0x0009ea000c10190e */
[----:B------:R-:W-:Y:S05]  /*24c0*/  @!P2 BRA `(.L_x_41) ;  /* 0x000000000004a947 */ /* 0x000fea0003800000 */
[----:B------:R0:W5:Y:S02]  /*24d0*/  LDG.E.LTC128B R60, desc[UR14][R22.64] ;  /* 0x0000000e163c7981 */ /* 0x000164000c1e1920 */
.L_x_41:
[----:B------:R-:W-:Y:S05]  /*24e0*/  BSYNC B1 ;  /* 0x0000000000017941 */ /* 0x000fea0003800000 */
.L_x_40:
[----:B0----5:R-:W-:Y:S01]  /*24f0*/  IMAD R23, R60, R7, RZ ;  /* 0x000000073c177224 */ /* 0x021fe200078e02ff */
[----:B------:R-:W-:Y:S01]  /*2500*/  IADD3 R22, P5, R12, R56, RZ ;  /* 0x000000380c167210 */ /* 0x000fe20007fbe0ff */
[----:B------:R-:W-:Y:S01]  /*2510*/  BSSY B1, `(.L_x_42) ;  /* 0x000000c000017945 */ /* 0x000fe20003800000 */
[----:B------:R-:W-:Y:S01]  /*2520*/  ISETP.GT.AND P1, PT, R10, 0x18, PT ;  /* 0x000000180a00780c */ /* 0x000fe20003f24270 */
[----:B------:R-:W-:Y:S01]  /*2530*/  IMAD R35, R35, R6, R23 ;  /* 0x0000000623237224 */ /* 0x000fe200078e0217 */
[----:B------:R-:W-:Y:S01]  /*2540*/  IADD3 R24, P6, R16, UR9, RZ ;  /* 0x0000000910187c10 */ /* 0x000fe2000ffde0ff */
[----:B------:R-:W-:Y:S01]  /*2550*/  IMAD.X R23, R11, 0x1, R57, P5 ;  /* 0x000000010b177824 */ /* 0x000fe200028e0639 */
[----:B------:R-:W-:Y:S02]  /*2560*/  ISETP.GT.AND P4, PT, R9, RZ, P1 ;  /* 0x000000ff0900720c */ /* 0x000fe40000f84270 */
[----:B------:R-:W-:Y:S02]  /*2570*/  ISETP.GT.AND P0, PT, R10, 0x19, PT ;  /* 0x000000190a00780c */ /* 0x000fe40003f04270 */
[----:B------:R0:W-:Y:S01]  /*2580*/  @P2 STG.E desc[UR14][R22.64], R35 ;  /* 0x0000002316002986 */ /* 0x0001e2000c10190e */
[----:B--2---:R-:W-:-:S02]  /*2590*/  IADD3 R26, P5, R18, R59, RZ ;  /* 0x0000003b121a7210 */ /* 0x004fc40007fbe0ff */
[----:B----4-:R-:W-:-:S06]  /*25a0*/  IADD3.X R25, R17, UR10, RZ, P6, !PT ;  /* 0x0000000a11197c10 */ /* 0x010fcc000b7fe4ff */
[----:B------:R-:W-:Y:S05]  /*25b0*/  @!P4 BRA `(.L_x_43) ;  /* 0x000000000004c947 */ /* 0x000fea0003800000 */
[----:B------:R2:W5:Y:S02]  /*25c0*/  LDG.E.LTC128B R60, desc[UR14][R24.64] ;  /* 0x0000000e183c7981 */ /* 0x000564000c1e1920 */
.L_x_43:
[----:B------:R-:W-:Y:S05]  /*25d0*/  BSYNC B1 ;  /* 0x0000000000017941 */ /* 0x000fea0003800000 */
.L_x_42:
        /* <DEDUP_REMOVED lines=11> */
.L_x_45:
[----:B------:R-:W-:Y:S05]  /*2690*/  BSYNC B1 ;  /* 0x0000000000017941 */ /* 0x000fea0003800000 */
.L_x_44:
[----:B-----5:R-:W-:Y:S01]  /*26a0*/  IMAD R30, R60, R7, RZ ;  /* 0x000000073c1e7224 */ /* 0x020fe200078e02ff */
[----:B------:R-:W-:Y:S01]  /*26b0*/  ISETP.GT.AND P1, PT, R9, 0x8, P1 ;  /* 0x000000080900780c */ /* 0x000fe20000f24270 */
[----:B0-----:R-:W-:Y:S01]  /*26c0*/  IMAD.X R29, R21, 0x1, R13, P5 ;  /* 0x00000001151d7824 */ /* 0x001fe200028e060d */
[----:B-1----:R-:W-:Y:S01]  /*26d0*/  IADD3 R16, P4, R16, UR7, RZ ;  /* 0x0000000710107c10 */ /* 0x002fe2000ff9e0ff */
[----:B------:R-:W-:Y:S01]  /*26e0*/  IMAD R37, R37, R6, R30 ;  /* 0x0000000625257224 */ /* 0x000fe200078e021e */
[----:B------:R-:W-:Y:S01]  /*26f0*/  BSSY B1, `(.L_x_46) ;  /* 0x0000006000017945 */ /* 0x000fe20003800000 */
[----:B------:R-:W-:Y:S02]  /*2700*/  IADD3 R30, P5, R18, R12, RZ ;  /* 0x0000000c121e7210 */ /* 0x000fe40007fbe0ff */
[----:B------:R-:W-:Y:S01]  /*2710*/  IADD3.X R17, R17, UR8, RZ, P4, !PT ;  /* 0x0000000811117c10 */ /* 0x000fe2000a7fe4ff */
[----:B------:R0:W-:Y:S05]  /*2720*/  @P2 STG.E desc[UR14][R28.64], R37 ;  /* 0x000000251c002986 */ /* 0x0001ea000c10190e */
[----:B------:R-:W-:Y:S05]  /*2730*/  @!P1 BRA `(.L_x_47) ;  /* 0x0000000000049947 */ /* 0x000fea0003800000 */
[----:B------:R1:W5:Y:S02]  /*2740*/  LDG.E.LTC128B R60, desc[UR14][R16.64] ;  /* 0x0000000e103c7981 */ /* 0x000364000c1e1920 */
.L_x_47:
[----:B------:R-:W-:Y:S05]  /*2750*/  BSYNC B1 ;  /* 0x0000000000017941 */ /* 0x000fea0003800000 */
.L_x_46:
[----:B-1---5:R-:W-:Y:S01]  /*2760*/  IMAD R17, R60, R7, RZ ;  /* 0x000000073c117224 */ /* 0x022fe200078e02ff */
[----:B------:R-:W-:Y:S01]  /*2770*/  ISETP.GT.AND P2, PT, R9, 0x8, P0 ;  /* 0x000000080900780c */ /* 0x000fe20000744270 */
[----:B------:R-:W-:Y:S01]  /*2780*/  IMAD.X R31, R19, 0x1, R11, P5 ;  /* 0x00000001131f7824 */ /* 0x000fe200028e060b */
[----:B---3--:R-:W-:Y:S01]  /*2790*/  IADD3 R14, P0, R14, UR7, RZ ;  /* 0x000000070e0e7c10 */ /* 0x008fe2000ff1e0ff */
[----:B------:R-:W-:Y:S01]  /*27a0*/  IMAD R17, R38, R6, R17 ;  /* 0x0000000626117224 */ /* 0x000fe200078e0211 */
[----:B------:R-:W-:Y:S02]  /*27b0*/  BSSY B1, `(.L_x_48) ;  /* 0x0000005000017945 */ /* 0x000fe40003800000 */
[----:B------:R-:W-:Y:S02]  /*27c0*/  IADD3.X R15, R15, UR8, RZ, P0, !PT ;  /* 0x000000080f0f7c10 */ /* 0x000fe400087fe4ff */
[----:B------:R1:W-:Y:S05]  /*27d0*/  @P1 STG.E desc[UR14][R30.64], R17 ;  /* 0x000000111e001986 */ /* 0x0003ea000c10190e */
[----:B------:R-:W-:Y:S05]  /*27e0*/  @!P2 BRA `(.L_x_49) ;  /* 0x000000000004a947 */ /* 0x000fea0003800000 */
[----:B------:R3:W5:Y:S02]  /*27f0*/  LDG.E.LTC128B R60, desc[UR14][R14.64] ;  /* 0x0000000e0e3c7981 */ /* 0x000764000c1e1920 */
.L_x_49:
[----:B------:R-:W-:Y:S05]  /*2800*/  BSYNC B1 ;  /* 0x0000000000017941 */ /* 0x000fea0003800000 */
.L_x_48:
[----:B---3-5:R-:W-:Y:S01]  /*2810*/  IMAD R15, R60, R7, RZ ;  /* 0x000000073c0f7224 */ /* 0x028fe200078e02ff */
        /* <DEDUP_REMOVED lines=9> */
[----:B------:R-:W-:-:S02]  /*28b0*/  IADD3 R18, P5, R26, R59, RZ ;  /* 0x0000003b1a127210 */ /* 0x000fc40007fbe0ff */
[----:B-1----:R-:W-:-:S06]  /*28c0*/  IADD3.X R17, R25, UR10, RZ, P6, !PT ;  /* 0x0000000a19117c10 */ /* 0x002fcc000b7fe4ff */
[----:B------:R-:W-:Y:S05]  /*28d0*/  @!P4 BRA `(.L_x_51) ;  /* 0x000000000004c947 */ /* 0x000fea0003800000 */
[----:B------:R1:W5:Y:S02]  /*28e0*/  LDG.E.LTC128B R60, desc[UR14][R16.64] ;  /* 0x0000000e103c7981 */ /* 0x000364000c1e1920 */
.L_x_51:
[----:B------:R-:W-:Y:S05]  /*28f0*/  BSYNC B1 ;  /* 0x0000000000017941 */ /* 0x000fea0003800000 */
.L_x_50:
[----:B---3-5:R-:W-:Y:S01]  /*2900*/  IMAD R15, R60, R7, RZ ;  /* 0x000000073c0f7224 */ /* 0x028fe200078e02ff */
        /* <DEDUP_REMOVED lines=10> */
.L_x_53:
[----:B------:R-:W-:Y:S05]  /*29b0*/  BSYNC B1 ;  /* 0x0000000000017941 */ /* 0x000fea0003800000 */
.L_x_52:
[----:B-----5:R-:W-:Y:S01]  /*29c0*/  IMAD R30, R60, R7, RZ ;  /* 0x000000073c1e7224 */ /* 0x020fe200078e02ff */
[----:B------:R-:W-:Y:S01]  /*29d0*/  ISETP.GT.AND P1, PT, R9, 0x8, P1 ;  /* 0x000000080900780c */ /* 0x000fe20000f24270 */
[----:B---3--:R-:W-:Y:S01]  /*29e0*/  IMAD.X R21, R29, 0x1, R13, P5 ;  /* 0x000000011d157824 */ /* 0x008fe200028e060d */
[----:B--2---:R-:W-:Y:S01]  /*29f0*/  IADD3 R24, P4, R24, UR7, RZ ;  /* 0x0000000718187c10 */ /* 0x004fe2000ff9e0ff */
[----:B------:R-:W-:Y:S01]  /*2a00*/  IMAD R41, R41, R6, R30 ;  /* 0x0000000629297224 */ /* 0x000fe200078e021e */
[----:B------:R-:W-:Y:S01]  /*2a10*/  BSSY B1, `(.L_x_54) ;  /* 0x0000006000017945 */ /* 0x000fe20003800000 */
[----:B------:R-:W-:Y:S02]  /*2a20*/  IADD3 R30, P5, R26, R12, RZ ;  /* 0x0000000c1a1e7210 */ /* 0x000fe40007fbe0ff */
[----:B------:R-:W-:Y:S01]  /*2a30*/  IADD3.X R25, R25, UR8, RZ, P4, !PT ;  /* 0x0000000819197c10 */ /* 0x000fe2000a7fe4ff */
[----:B------:R2:W-:Y:S05]  /*2a40*/  @P2 STG.E desc[UR14][R20.64], R41 ;  /* 0x0000002914002986 */ /* 0x0005ea000c10190e */
[----:B------:R-:W-:Y:S05]  /*2a50*/  @!P1 BRA `(.L_x_55) ;  /* 0x0000000000049947 */ /* 0x000fea0003800000 */
[----:B------:R3:W5:Y:S02]  /*2a60*/  LDG.E.LTC128B R60, desc[UR14][R24.64] ;  /* 0x0000000e183c7981 */ /* 0x000764000c1e1920 */
.L_x_55:
[----:B------:R-:W-:Y:S05]  /*2a70*/  BSYNC B1 ;  /* 0x0000000000017941 */ /* 0x000fea0003800000 */
.L_x_54:
[----:B---3-5:R-:W-:Y:S01]  /*2a80*/  IMAD R25, R60, R7, RZ ;  /* 0x000000073c197224 */ /* 0x028fe200078e02ff */
[----:B------:R-:W-:Y:S01]  /*2a90*/  ISETP.GT.AND P2, PT, R9, 0x8, P0 ;  /* 0x000000080900780c */ /* 0x000fe20000744270 */
[----:B------:R-:W-:Y:S01]  /*2aa0*/  IMAD.X R31, R27, 0x1, R11, P5 ;  /* 0x000000011b1f7824 */ /* 0x000fe200028e060b */
[----:B----4-:R-:W-:Y:S01]  /*2ab0*/  IADD3 R22, P0, R22, UR7, RZ ;  /* 0x0000000716167c10 */ /* 0x010fe2000ff1e0ff */
[----:B------:R-:W-:Y:S01]  /*2ac0*/  IMAD R25, R42, R6, R25 ;  /* 0x000000062a197224 */ /* 0x000fe200078e0219 */
[----:B------:R-:W-:Y:S02]  /*2ad0*/  BSSY B1, `(.L_x_56) ;  /* 0x0000005000017945 */ /* 0x000fe40003800000 */
[----:B------:R-:W-:Y:S02]  /*2ae0*/  IADD3.X R23, R23, UR8, RZ, P0, !PT ;  /* 0x0000000817177c10 */ /* 0x000fe400087fe4ff */
[----:B------:R3:W-:Y:S05]  /*2af0*/  @P1 STG.E desc[UR14][R30.64], R25 ;  /* 0x000000191e001986 */ /* 0x0007ea000c10190e */
[----:B------:R-:W-:Y:S05]  /*2b00*/  @!P2 BRA `(.L_x_57) ;  /* 0x000000000004a947 */ /* 0x000fea0003800000 */
[----:B------:R4:W5:Y:S02]  /*2b10*/  LDG.E.LTC128B R60, desc[UR14][R22.64] ;  /* 0x0000000e163c7981 */ /* 0x000964000c1e1920 */
.L_x_57:
[----:B------:R-:W-:Y:S05]  /*2b20*/  BSYNC B1 ;  /* 0x0000000000017941 */ /* 0x000fea0003800000 */
.L_x_56:
[----:B----45:R-:W-:Y:S01]  /*2b30*/  IMAD R23, R60, R7, RZ ;  /* 0x000000073c177224 */ /* 0x030fe200078e02ff */
        /* <DEDUP_REMOVED lines=10> */
[----:B---3--:R-:W-:-:S06]  /*2be0*/  IADD3.X R25, R17, UR10, RZ, P6, !PT ;  /* 0x0000000a11197c10 */ /* 0x008fcc000b7fe4ff */
[----:B------:R-:W-:Y:S05]  /*2bf0*/  @!P4 BRA `(.L_x_59) ;  /* 0x000000000004c947 */ /* 0x000fea0003800000 */
[----:B------:R3:W5:Y:S02]  /*2c00*/  LDG.E.LTC128B R60, desc[UR14][R24.64] ;  /* 0x0000000e183c7981 */ /* 0x000764000c1e1920 */
.L_x_59:
[----:B------:R-:W-:Y:S05]  /*2c10*/  BSYNC B1 ;  /* 0x0000000000017941 */ /* 0x000fea0003800000 */
.L_x_58:
[----:B----45:R-:W-:Y:S01]  /*2c20*/  IMAD R23, R60, R7, RZ ;  /* 0x000000073c177224 */ /* 0x030fe200078e02ff */
[----:B------:R-:W-:Y:S01]  /*2c30*/  ISETP.GT.AND P2, PT, R9, RZ, P0 ;  /* 0x000000ff0900720c */ /* 0x000fe20000744270 */
[----:B------:R-:W-:Y:S01]  /*2c40*/  IMAD.X R27, R19, 0x1, R13, P5 ;  /* 0x00000001131b7824 */ /* 0x000fe200028e060d */
[----:B------:R-:W-:Y:S01]  /*2c50*/  IADD3 R22, P6, R14, UR9, RZ ;  /* 0x000000090e167c10 */ /* 0x000fe2000ffde0ff */
[----:B0-----:R-:W-:Y:S01]  /*2c60*/  IMAD R29, R44, R6, R23 ;  /* 0x000000062c1d7224 */ /* 0x001fe200078e0217 */
[----:B------:R-:W-:Y:S01]  /*2c70*/  BSSY B1, `(.L_x_60) ;  /* 0x0000006000017945 */ /* 0x000fe20003800000 */
[----:B------:R-:W-:Y:S02]  /*2c80*/  IADD3 R28, P5, R20, R59, RZ ;  /* 0x0000003b141c7210 */ /* 0x000fe40007fbe0ff */
[----:B------:R-:W-:Y:S01]  /*2c90*/  IADD3.X R23, R15, UR10, RZ, P6, !PT ;  /* 0x0000000a0f177c10 */ /* 0x000fe2000b7fe4ff */
[----:B------:R0:W-:Y:S05]  /*2ca0*/  @P4 STG.E desc[UR14][R26.64], R29 ;  /* 0x0000001d1a004986 */ /* 0x0001ea000c10190e */
[----:B------:R-:W-:Y:S05]  /*2cb0*/  @!P2 BRA `(.L_x_61) ;  /* 0x000000000004a947 */ /* 0x000fea0003800000 */
[----:B------:R4:W5:Y:S02]  /*2cc0*/  LDG.E.LTC128B R60, desc[UR14][R22.64] ;  /* 0x0000000e163c7981 */ /* 0x000964000c1e1920 */
.L_x_61:
[----:B------:R-:W-:Y:S05]  /*2cd0*/  BSYNC B1 ;  /* 0x0000000000017941 */ /* 0x000fea0003800000 */
.L_x_60:
        /* <DEDUP_REMOVED lines=11> */
.L_x_63:
[----:B------:R-:W-:Y:S05]  /*2d90*/  BSYNC B1 ;  /* 0x0000000000017941 */ /* 0x000fea0003800000 */
.L_x_62:
[----:B-1---5:R-:W-:Y:S01]  /*2da0*/  IMAD R17, R60, R7, RZ ;  /* 0x000000073c117224 */ /* 0x022fe200078e02ff */
        /* <DEDUP_REMOVED lines=9> */
.L_x_65:
[----:B------:R-:W-:Y:S05]  /*2e40*/  BSYNC B1 ;  /* 0x0000000000017941 */ /* 0x000fea0003800000 */
.L_x_64:
[----:B0----5:R-:W-:Y:S01]  /*2e50*/  IMAD R15, R60, R7, RZ ;  /* 0x000000073c0f7224 */ /* 0x021fe200078e02ff */
[----:B------:R-:W-:Y:S01]  /*2e60*/  IADD3 R14, P2, R20, R12, RZ ;  /* 0x0000000c140e7210 */ /* 0x000fe20007f5e0ff */
[----:B------:R-:W-:Y:S01]  /*2e70*/  BSSY B1, `(.L_x_66) ;  /* 0x000000c000017945 */ /* 0x000fe20003800000 */
[C---:B------:R-:W-:Y:S01]  /*2e80*/  ISETP.GT.AND P4, PT, R10.reuse, 0x30, PT ;  /* 0x000000300a00780c */ /* 0x040fe20003f84270 */
[----:B------:R-:W-:Y:S01]  /*2e90*/  IMAD R47, R47, R6, R15 ;  /* 0x000000062f2f7224 */ /* 0x000fe200078e020f */
[----:B------:R-:W-:Y:S01]  /*2ea0*/  ISETP.GT.AND P1, PT, R10, 0x31, PT ;  /* 0x000000310a00780c */ /* 0x000fe20003f24270 */
[----:B------:R-:W-:Y:S01]  /*2eb0*/  IMAD.X R15, R21, 0x1, R11, P2 ;  /* 0x00000001150f7824 */ /* 0x000fe200010e060b */
[----:B------:R-:W-:Y:S02]  /*2ec0*/  ISETP.GT.AND P5, PT, R9, RZ, P4 ;  /* 0x000000ff0900720c */ /* 0x000fe400027a4270 */
[----:B------:R-:W-:Y:S02]  /*2ed0*/  IADD3 R16, P2, R24, UR9, RZ ;  /* 0x0000000918107c10 */ /* 0x000fe4000ff5e0ff */
[----:B------:R0:W-:Y:S01]  /*2ee0*/  @P0 STG.E desc[UR14][R14.64], R47 ;  /* 0x0000002f0e000986 */ /* 0x0001e2000c10190e */
[----:B------:R-:W-:-:S02]  /*2ef0*/  IADD3 R18, P6, R26, R59, RZ ;  /* 0x0000003b1a127210 */ /* 0x000fc40007fde0ff */
[----:B-1----:R-:W-:-:S06]  /*2f00*/  IADD3.X R17, R25, UR10, RZ, P2, !PT ;  /* 0x0000000a19117c10 */ /* 0x002fcc00097fe4ff */
[----:B------:R-:W-:Y:S05]  /*2f10*/  @!P5 BRA `(.L_x_67) ;  /* 0x000000000004d947 */ /* 0x000fea0003800000 */
[----:B------:R1:W5:Y:S02]  /*2f20*/  LDG.E.LTC128B R60, desc[UR14][R16.64] ;  /* 0x0000000e103c7981 */ /* 0x000364000c1e1920 */
.L_x_67:
[----:B------:R-:W-:Y:S05]  /*2f30*/  BSYNC B1 ;  /* 0x0000000000017941 */ /* 0x000fea0003800000 */
.L_x_66:
[----:B0----5:R-:W-:Y:S01]  /*2f40*/  IMAD R15, R60, R7, RZ ;  /* 0x000000073c0f7224 */ /* 0x021fe200078e02ff */
[----:B------:R-:W-:Y:S01]  /*2f50*/  ISETP.GT.AND P2, PT, R9, RZ, P1 ;  /* 0x000000ff0900720c */ /* 0x000fe20000f44270 */
        /* <DEDUP_REMOVED lines=8> */
.L_x_69:
[----:B------:R-:W-:Y:S05]  /*2fe0*/  BSYNC B1 ;  /* 0x0000000000017941 */ /* 0x000fea0003800000 */
.L_x_68:
[----:B0----5:R-:W-:Y:S01]  /*2ff0*/  IMAD R15, R60, R7, RZ ;  /* 0x000000073c0f7224 */ /* 0x021fe200078e02ff */
[----:B------:R-:W-:Y:S01]  /*3000*/  IADD3 R14, P5, R28, R59, RZ ;  /* 0x0000003b1c0e7210 */ /* 0x000fe20007fbe0ff */
[----:B------:R-:W-:Y:S01]  /*3010*/  BSSY B1, `(.L_x_70) ;  /* 0x000000b000017945 */ /* 0x000fe20003800000 */
[----:B------:R-:W-:Y:S01]  /*3020*/  ISETP.GT.AND P4, PT, R9, 0x8, P4 ;  /* 0x000000080900780c */ /* 0x000fe20002784270 */
[----:B------:R-:W-:Y:S01]  /*3030*/  IMAD R49, R49, R6, R15 ;  /* 0x0000000631317224 */ /* 0x000fe200078e020f */
[----:B--2---:R-:W-:Y:S01]  /*3040*/  IADD3 R20, P6, R24, UR7, RZ ;  /* 0x0000000718147c10 */ /* 0x004fe2000ffde0ff */
[----:B------:R-:W-:Y:S01]  /*3050*/  IMAD.X R15, R29, 0x1, R13, P5 ;  /* 0x000000011d0f7824 */ /* 0x000fe200028e060d */
[----:B------:R-:W-:Y:S02]  /*3060*/  ISETP.GT.AND P0, PT, R10, 0x38, PT ;  /* 0x000000380a00780c */ /* 0x000fe40003f04270 */
[----:B------:R-:W-:Y:S02]  /*3070*/  IADD3 R30, P5, R26, R12, RZ ;  /* 0x0000000c1a1e7210 */ /* 0x000fe40007fbe0ff */
[----:B------:R0:W-:Y:S01]  /*3080*/  @P2 STG.E desc[UR14][R14.64], R49 ;  /* 0x000000310e002986 */ /* 0x0001e2000c10190e */
[----:B------:R-:W-:-:S04]  /*3090*/  IADD3.X R21, R25, UR8, RZ, P6, !PT ;  /* 0x0000000819157c10 */ /* 0x000fc8000b7fe4ff */
[----:B------:R-:W-:Y:S06]  /*30a0*/  @!P4 BRA `(.L_x_71) ;  /* 0x000000000004c947 */ /* 0x000fec0003800000 */
[----:B------:R2:W5:Y:S02]  /*30b0*/  LDG.E.LTC128B R60, desc[UR14][R20.64] ;  /* 0x0000000e143c7981 */ /* 0x000564000c1e1920 */
.L_x_71:
[----:B------:R-:W-:Y:S05]  /*30c0*/  BSYNC B1 ;  /* 0x0000000000017941 */ /* 0x000fea0003800000 */
.L_x_70:
[----:B--2--5:R-:W-:Y:S01]  /*30d0*/  IMAD R21, R60, R7, RZ ;  /* 0x000000073c157224 */ /* 0x024fe200078e02ff */
[----:B------:R-:W-:Y:S01]  /*30e0*/  ISETP.GT.AND P1, PT, R9, 0x8, P1 ;  /* 0x000000080900780c */ /* 0x000fe20000f24270 */
[----:B------:R-:W-:Y:S01]  /*30f0*/  IMAD.X R31, R27, 0x1, R11, P5 ;  /* 0x000000011b1f7824 */ /* 0x000fe200028e060b */
[----:B------:R-:W-:Y:S01]  /*3100*/  IADD3 R20, P5, R22, UR7, RZ ;  /* 0x0000000716147c10 */ /* 0x000fe2000ffbe0ff */
[----:B---3--:R-:W-:Y:S01]  /*3110*/  IMAD R25, R50, R6, R21 ;  /* 0x0000000632197224 */ /* 0x008fe200078e0215 */
[----:B------:R-:W-:Y:S01]  /*3120*/  BSSY B1, `(.L_x_72) ;  /* 0x0000006000017945 */ /* 0x000fe20003800000 */
[----:B------:R-:W-:Y:S02]  /*3130*/  ISETP.GT.AND P2, PT, R10, 0x39, PT ;  /* 0x000000390a00780c */ /* 0x000fe40003f44270 */
[----:B------:R-:W-:Y:S01]  /*3140*/  IADD3.X R21, R23, UR8, RZ, P5, !PT ;  /* 0x0000000817157c10 */ /* 0x000fe2000affe4ff */
[----:B------:R2:W-:Y:S05]  /*3150*/  @P4 STG.E desc[UR14][R30.64], R25 ;  /* 0x000000191e004986 */ /* 0x0005ea000c10190e */
[----:B------:R-:W-:Y:S05]  /*3160*/  @!P1 BRA `(.L_x_73) ;  /* 0x0000000000049947 */ /* 0x000fea0003800000 */
[----:B------:R3:W5:Y:S02]  /*3170*/  LDG.E.LTC128B R60, desc[UR14][R20.64] ;  /* 0x0000000e143c7981 */ /* 0x000764000c1e1920 */
.L_x_73:
[----:B------:R-:W-:Y:S05]  /*3180*/  BSYNC B1 ;  /* 0x0000000000017941 */ /* 0x000fea0003800000 */
.L_x_72:
[----:B---3--:R-:W-:Y:S01]  /*3190*/  IADD3 R20, P6, R28, R12, RZ ;  /* 0x0000000c1c147210 */ /* 0x008fe20007fde0ff */
[----:B-----5:R-:W-:Y:S01]  /*31a0*/  IMAD R10, R60, R7, RZ ;  /* 0x000000073c0a7224 */ /* 0x020fe200078e02ff */
[----:B------:R-:W-:Y:S01]  /*31b0*/  ISETP.GT.AND P4, PT, R9, RZ, P0 ;  /* 0x000000ff0900720c */ /* 0x000fe20000784270 */
[----:B------:R-:W-:Y:S01]  /*31c0*/  BSSY B1, `(.L_x_74) ;  /* 0x0000009000017945 */ /* 0x000fe20003800000 */
[----:B----4-:R-:W-:Y:S01]  /*31d0*/  IADD3 R22, P5, R18, R59, RZ ;  /* 0x0000003b12167210 */ /* 0x010fe20007fbe0ff */
[----:B------:R-:W-:Y:S02]  /*31e0*/  IMAD.X R21, R29, 0x1, R11, P6 ;  /* 0x000000011d157824 */ /* 0x000fe400030e060b */
[----:B------:R-:W-:-:S05]  /*31f0*/  IMAD R51, R51, R6, R10 ;  /* 0x0000000633337224 */ /* 0x000fca00078e020a */
[----:B------:R3:W-:Y:S03]  /*3200*/  @P1 STG.E desc[UR14][R20.64], R51 ;  /* 0x0000003314001986 */ /* 0x0007e6000c10190e */
[----:B------:R-:W-:Y:S05]  /*3210*/  @!P4 BRA `(.L_x_75) ;  /* 0x00000000000cc947 */ /* 0x000fea0003800000 */
[----:B---3--:R-:W-:-:S04]  /*3220*/  IADD3 R20, P1, R16, UR9, RZ ;  /* 0x0000000910147c10 */ /* 0x008fc8000ff3e0ff */
[----:B------:R-:W-:-:S05]  /*3230*/  IADD3.X R21, R17, UR10, RZ, P1, !PT ;  /* 0x0000000a11157c10 */ /* 0x000fca0008ffe4ff */
[----:B------:R4:W5:Y:S04]  /*3240*/  LDG.E.LTC128B R60, desc[UR14][R20.64] ;  /* 0x0000000e143c7981 */ /* 0x000968000c1e1920 */
.L_x_75:
[----:B------:R-:W-:Y:S05]  /*3250*/  BSYNC B1 ;  /* 0x0000000000017941 */ /* 0x000fea0003800000 */
.L_x_74:
[----:B---345:R-:W-:Y:S01]  /*3260*/  IMAD R21, R60, R7, RZ ;  /* 0x000000073c157224 */ /* 0x038fe200078e02ff */
[----:B------:R-:W-:Y:S01]  /*3270*/  ISETP.GT.AND P1, PT, R9, RZ, P2 ;  /* 0x000000ff0900720c */ /* 0x000fe20001724270 */
[----:B------:R-:W-:Y:S01]  /*3280*/  IMAD.X R23, R19, 0x1, R13, P5 ;  /* 0x0000000113177824 */ /* 0x000fe200028e060d */
[----:B------:R-:W-:Y:S01]  /*3290*/  IADD3 R20, P6, R32, UR9, RZ ;  /* 0x0000000920147c10 */ /* 0x000fe2000ffde0ff */
[----:B--2---:R-:W-:Y:S01]  /*32a0*/  IMAD R25, R52, R6, R21 ;  /* 0x0000000634197224 */ /* 0x004fe200078e0215 */
[----:B------:R-:W-:Y:S01]  /*32b0*/  BSSY B1, `(.L_x_76) ;  /* 0x0000006000017945 */ /* 0x000fe20003800000 */
[----:B------:R-:W-:Y:S02]  /*32c0*/  IADD3 R24, P5, R14, R59, RZ ;  /* 0x0000003b0e187210 */ /* 0x000fe40007fbe0ff */
[----:B------:R-:W-:Y:S01]  /*32d0*/  IADD3.X R21, R33, UR10, RZ, P6, !PT ;  /* 0x0000000a21157c10 */ /* 0x000fe2000b7fe4ff */
[----:B------:R2:W-:Y:S05]  /*32e0*/  @P4 STG.E desc[UR14][R22.64], R25 ;  /* 0x0000001916004986 */ /* 0x0005ea000c10190e */
[----:B------:R-:W-:Y:S05]  /*32f0*/  @!P1 BRA `(.L_x_77) ;  /* 0x0000000000049947 */ /* 0x000fea0003800000 */
[----:B------:R3:W5:Y:S02]  /*3300*/  LDG.E.LTC128B R60, desc[UR14][R20.64] ;  /* 0x0000000e143c7981 */ /* 0x000764000c1e1920 */
.L_x_77:
[----:B------:R-:W-:Y:S05]  /*3310*/  BSYNC B1 ;  /* 0x0000000000017941 */ /* 0x000fea0003800000 */
.L_x_76:
[----:B-----5:R-:W-:Y:S01]  /*3320*/  IMAD R10, R60, R7, RZ ;  /* 0x000000073c0a7224 */ /* 0x020fe200078e02ff */
[----:B------:R-:W-:Y:S01]  /*3330*/  ISETP.GT.AND P0, PT, R9, 0x8, P0 ;  /* 0x000000080900780c */ /* 0x000fe20000704270 */
[----:B--2---:R-:W-:Y:S01]  /*3340*/  IMAD.X R25, R15, 0x1, R13, P5 ;  /* 0x000000010f197824 */ /* 0x004fe200028e060d */
[----:B-1----:R-:W-:Y:S01]  /*3350*/  IADD3 R16, P4, R16, UR7, RZ ;  /* 0x0000000710107c10 */ /* 0x002fe2000ff9e0ff */
[----:B------:R-:W-:Y:S01]  /*3360*/  IMAD R53, R53, R6, R10 ;  /* 0x0000000635357224 */ /* 0x000fe200078e020a */
[----:B------:R-:W-:Y:S01]  /*3370*/  BSSY B1, `(.L_x_78) ;  /* 0x0000006000017945 */ /* 0x000fe20003800000 */
[----:B---3--:R-:W-:Y:S02]  /*3380*/  IADD3 R20, P5, R18, R12, RZ ;  /* 0x0000000c12147210 */ /* 0x008fe40007fbe0ff */
[----:B------:R-:W-:Y:S01]  /*3390*/  IADD3.X R17, R17, UR8, RZ, P4, !PT ;  /* 0x0000000811117c10 */ /* 0x000fe2000a7fe4ff */
[----:B------:R1:W-:Y:S05]  /*33a0*/  @P1 STG.E desc[UR14][R24.64], R53 ;  /* 0x0000003518001986 */ /* 0x0003ea000c10190e */
[----:B------:R-:W-:Y:S05]  /*33b0*/  @!P0 BRA `(.L_x_79) ;  /* 0x0000000000048947 */ /* 0x000fea0003800000 */
[----:B------:R2:W5:Y:S02]  /*33c0*/  LDG.E.LTC128B R60, desc[UR14][R16.64] ;  /* 0x0000000e103c7981 */ /* 0x000564000c1e1920 */
.L_x_79:
[----:B------:R-:W-:Y:S05]  /*33d0*/  BSYNC B1 ;  /* 0x0000000000017941 */ /* 0x000fea0003800000 */
.L_x_78:
[----:B------:R-:W-:Y:S01]  /*33e0*/  ISETP.GT.AND P2, PT, R9, 0x8, P2 ;  /* 0x000000080900780c */ /* 0x000fe20001744270 */
[----:B-----5:R-:W-:Y:S01]  /*33f0*/  IMAD R13, R60, R7, RZ ;  /* 0x000000073c0d7224 */ /* 0x020fe200078e02ff */
[----:B------:R-:W-:Y:S01]  /*3400*/  BSSY B1, `(.L_x_80) ;  /* 0x0000008000017945 */ /* 0x000fe20003800000 */
[----:B------:R-:W-:Y:S02]  /*3410*/  IMAD.X R21, R19, 0x1, R11, P5 ;  /* 0x0000000113157824 */ /* 0x000fe400028e060b */
[----:B------:R-:W-:-:S05]  /*3420*/  IMAD R13, R54, R6, R13 ;  /* 0x00000006360d7224 */ /* 0x000fca00078e020d */
[----:B------:R3:W-:Y:S01]  /*3430*/  @P0 STG.E desc[UR14][R20.64], R13 ;  /* 0x0000000d14000986 */ /* 0x0007e2000c10190e */
[----:B--2---:R-:W-:-:S04]  /*3440*/  IADD3 R16, P0, R32, UR7, RZ ;  /* 0x0000000720107c10 */ /* 0x004fc8000ff1e0ff */
[----:B------:R-:W-:Y:S01]  /*3450*/  IADD3.X R17, R33, UR8, RZ, P0, !PT ;  /* 0x0000000821117c10 */ /* 0x000fe200087fe4ff */
[----:B------:R-:W-:Y:S08]  /*3460*/  @!P2 BRA `(.L_x_81) ;  /* 0x000000000004a947 */ /* 0x000ff00003800000 */
[----:B------:R2:W5:Y:S02]  /*3470*/  LDG.E.LTC128B R60, desc[UR14][R16.64] ;  /* 0x0000000e103c7981 */ /* 0x000564000c1e1920 */
.L_x_81:
[----:B------:R-:W-:Y:S05]  /*3480*/  BSYNC B1 ;  /* 0x0000000000017941 */ /* 0x000fea0003800000 */
.L_x_80:
[----:B------:R-:W-:Y:S05]  /*3490*/  @!P2 BRA `(.L_x_82) ;  /* 0x0000000800d4a947 */ /* 0x000fea0003800000 */
[----:B------:R-:W-:Y:S01]  /*34a0*/  IADD3 R12, P0, R14, R12, RZ ;  /* 0x0000000c0e0c7210 */ /* 0x000fe20007f1e0ff */
[----:B-----5:R-:W-:-:S04]  /*34b0*/  IMAD R60, R60, R7, RZ ;  /* 0x000000073c3c7224 */ /* 0x020fc800078e02ff */
[----:B---3--:R-:W-:Y:S02]  /*34c0*/  IMAD.X R13, R15, 0x1, R11, P0 ;  /* 0x000000010f0d7824 */ /* 0x008fe400000e060b */
[----:B------:R-:W-:-:S05]  /*34d0*/  IMAD R55, R55, R6, R60 ;  /* 0x0000000637377224 */ /* 0x000fca00078e023c */
[----:B------:R4:W-:Y:S01]  /*34e0*/  STG.E desc[UR14][R12.64], R55 ;  /* 0x000000370c007986 */ /* 0x0009e2000c10190e */
[----:B------:R-:W-:Y:S05]  /*34f0*/  BRA `(.L_x_82) ;  /* 0x0000000800bc7947 */ /* 0x000fea0003800000 */
.L_x_23:
[----:B------:R-:W-:Y:S01]  /*3500*/  ULDC.64 UR8, c[0x0][0x6c0] ;  /* 0x0001b00000087ab9 */ /* 0x000fe20000000a00 */
[----:B------:R-:W-:Y:S01]  /*3510*/  ISETP.GT.AND P2, PT, R10, 0x1, PT ;  /* 0x000000010a00780c */ /* 0x000fe20003f44270 */
[-C--:B--2---:R-:W-:Y:S01]  /*3520*/  IMAD R11, R24, R6.reuse, RZ ;  /* 0x00000006180b7224 */ /* 0x084fe200078e02ff */
[----:B------:R-:W-:Y:S01]  /*3530*/  LEA R12, P1, R22, UR8, 0x2 ;  /* 0x00000008160c7c11 */ /* 0x000fe2000f8210ff */
[-C--:B------:R-:W-:Y:S01]  /*3540*/  IMAD R25, R25, R6.reuse, RZ ;  /* 0x0000000619197224 */ /* 0x080fe200078e02ff */
[C---:B------:R-:W-:Y:S01]  /*3550*/  ISETP.GT.AND P4, PT, R9.reuse, RZ, P2 ;  /* 0x000000ff0900720c */ /* 0x040fe20001784270 */
[----:B------:R-:W-:Y:S01]  /*3560*/  IMAD.SHL.U32 R59, R62, 0x20, RZ ;  /* 0x000000203e3b7824 */ /* 0x000fe200078e00ff */
[----:B------:R-:W-:Y:S01]  /*3570*/  LEA.HI.X R13, R22, UR9, R67, 0x2, P1 ;  /* 0x00000009160d7c11 */ /* 0x000fe200088f1443 */
[-C--:B------:R-:W-:Y:S01]  /*3580*/  IMAD R19, R26, R6.reuse, RZ ;  /* 0x000000061a137224 */ /* 0x080fe200078e02ff */
[----:B------:R-:W-:Y:S01]  /*3590*/  ISETP.GT.AND P1, PT, R9, 0x8, P0 ;  /* 0x000000080900780c */ /* 0x000fe20000724270 */
[----:B------:R-:W-:Y:S01]  /*35a0*/  IMAD R27, R27, R6, RZ ;  /* 0x000000061b1b7224 */ /* 0x000fe200078e02ff */
[----:B------:R-:W-:Y:S01]  /*35b0*/  ISETP.GT.AND P0, PT, R10, 0x8, PT ;  /* 0x000000080a00780c */ /* 0x000fe20003f04270 */
[----:B------:R0:W-:Y:S01]  /*35c0*/  @P5 STG.E desc[UR14][R12.64], R11 ;  /* 0x0000000b0c005986 */ /* 0x0001e2000c10190e */
[C---:B------:R-:W-:Y:S01]  /*35d0*/  LEA R14, P5, R62.reuse, R12, 0x2 ;  /* 0x0000000c3e0e7211 */ /* 0x040fe200078a10ff */
[-C--:B------:R-:W-:Y:S01]  /*35e0*/  IMAD R29, R29, R6.reuse, RZ ;  /* 0x000000061d1d7224 */ /* 0x080fe200078e02ff */
[----:B------:R-:W-:Y:S01]  /*35f0*/  ISETP.GT.AND P2, PT, R9, 0x8, P2 ;  /* 0x000000080900780c */ /* 0x000fe20001744270 */
[-C--:B------:R-:W-:Y:S01]  /*3600*/  IMAD R31, R31, R6.reuse, RZ ;  /* 0x000000061f1f7224 */ /* 0x080fe200078e02ff */
[C-C-:B------:R-:W-:Y:S01]  /*3610*/  LEA.HI.X R15, R62.reuse, R13, R63.reuse, 0x2, P5 ;  /* 0x0000000d3e0f7211 */ /* 0x140fe200028f143f */
[-C--:B------:R-:W-:Y:S01]  /*3620*/  IMAD R33, R33, R6.reuse, RZ ;  /* 0x0000000621217224 */ /* 0x080fe200078e02ff */
[----:B------:R-:W-:Y:S01]  /*3630*/  SHF.L.U64.HI R57, R62, 0x5, R63 ;  /* 0x000000053e397819 */ /* 0x000fe2000001023f */
[-C--:B------:R-:W-:Y:S01]  /*3640*/  IMAD R35, R35, R6.reuse, RZ ;  /* 0x0000000623237224 */ /* 0x080fe200078e02ff */
[----:B------:R-:W-:Y:S01]  /*3650*/  ISETP.GT.AND P5, PT, R9, RZ, P0 ;  /* 0x000000ff0900720c */ /* 0x000fe200007a4270 */
[----:B------:R1:W-:Y:S01]  /*3660*/  @P4 STG.E desc[UR14][R14.64], R25 ;  /* 0x000000190e004986 */ /* 0x0003e2000c10190e */
[-C--:B------:R-:W-:Y:S01]  /*3670*/  IADD3 R16, P4, R12, R59.reuse, RZ ;  /* 0x0000003b0c107210 */ /* 0x080fe20007f9e0ff */
[-C--:B0-----:R-:W-:Y:S01]  /*3680*/  IMAD R11, R28, R6.reuse, RZ ;  /* 0x000000061c0b7224 */ /* 0x081fe200078e02ff */
[----:B------:R-:W-:Y:S01]  /*3690*/  IADD3 R18, P6, R14, R59, RZ ;  /* 0x0000003b0e127210 */ /* 0x000fe20007fde0ff */
[----:B------:R0:W-:Y:S01]  /*36a0*/  @P1 STG.E desc[UR14][R12.64+0x20], R19 ;  /* 0x000020130c001986 */ /* 0x0001e2000c10190e */
[----:B------:R-:W-:Y:S01]  /*36b0*/  ISETP.GT.AND P1, PT, R10, 0x9, PT ;  /* 0x000000090a00780c */ /* 0x000fe20003f24270 */
[--C-:B------:R-:W-:Y:S01]  /*36c0*/  IMAD.X R17, R13, 0x1, R57.reuse, P4 ;  /* 0x000000010d117824 */ /* 0x100fe200020e0639 */
[C---:B------:R-:W-:Y:S01]  /*36d0*/  ISETP.GT.AND P0, PT, R9.reuse, 0x8, P0 ;  /* 0x000000080900780c */ /* 0x040fe20000704270 */
[----:B------:R2:W-:Y:S01]  /*36e0*/  @P2 STG.E desc[UR14][R14.64+0x20], R27 ;  /* 0x0000201b0e002986 */ /* 0x0005e2000c10190e */
[----:B------:R-:W-:Y:S01]  /*36f0*/  ISETP.GT.AND P4, PT, R9, RZ, P1 ;  /* 0x000000ff0900720c */ /* 0x000fe20000f84270 */
[-C--:B------:R-:W-:Y:S01]  /*3700*/  IMAD R37, R37, R6.reuse, RZ ;  /* 0x0000000625257224 */ /* 0x080fe200078e02ff */
[----:B------:R-:W-:Y:S01]  /*3710*/  IADD3 R61, P2, R59, 0x20, RZ ;  /* 0x000000203b3d7810 */ /* 0x000fe20007f5e0ff */
[----:B------:R3:W-:Y:S01]  /*3720*/  @P5 STG.E desc[UR14][R16.64], R11 ;  /* 0x0000000b10005986 */ /* 0x0007e2000c10190e */
[----:B------:R-:W-:Y:S01]  /*3730*/  ISETP.GT.AND P1, PT, R9, 0x8, P1 ;  /* 0x000000080900780c */ /* 0x000fe20000f24270 */
[-C--:B-1----:R-:W-:Y:S01]  /*3740*/  IMAD R25, R30, R6.reuse, RZ ;  /* 0x000000061e197224 */ /* 0x082fe200078e02ff */
[----:B0-----:R-:W-:Y:S01]  /*3750*/  IADD3 R12, P5, R12, R61, RZ ;  /* 0x0000003d0c0c7210 */ /* 0x001fe20007fbe0ff */
[--C-:B------:R-:W-:Y:S01]  /*3760*/  IMAD.X R19, R15, 0x1, R57.reuse, P6 ;  /* 0x000000010f137824 */ /* 0x100fe200030e0639 */
[----:B------:R-:W-:Y:S01]  /*3770*/  IADD3 R20, P6, R16, R59, RZ ;  /* 0x0000003b10147210 */ /* 0x000fe20007fde0ff */
[----:B------:R-:W-:Y:S01]  /*3780*/  IMAD.X R63, RZ, RZ, R57, P2 ;  /* 0x000000ffff3f7224 */ /* 0x000fe200010e0639 */
[----:B------:R-:W-:Y:S01]  /*3790*/  ISETP.GT.AND P2, PT, R10, 0x10, PT ;  /* 0x000000100a00780c */ /* 0x000fe20003f44270 */
[----:B------:R-:W-:-:S02]  /*37a0*/  IMAD R39, R39, R6, RZ ;  /* 0x0000000627277224 */ /* 0x000fc400078e02ff */
[----:B------:R-:W-:Y:S01]  /*37b0*/  @P4 STG.E desc[UR14][R18.64], R29 ;  /* 0x0000001d12004986 */ /* 0x000fe2000c10190e */
[----:B------:R-:W-:Y:S01]  /*37c0*/  IMAD.X R13, R13, 0x1, R63, P5 ;  /* 0x000000010d0d7824 */ /* 0x000fe200028e063f */
[----:B--2---:R-:W-:Y:S01]  /*37d0*/  IADD3 R14, P4, R14, R61, RZ ;  /* 0x0000003d0e0e7210 */ /* 0x004fe20007f9e0ff */
[-C--:B---3--:R-:W-:Y:S01]  /*37e0*/  IMAD R11, R32, R6.reuse, RZ ;  /* 0x00000006200b7224 */ /* 0x088fe200078e02ff */
[----:B------:R-:W-:Y:S01]  /*37f0*/  ISETP.GT.AND P5, PT, R9, RZ, P2 ;  /* 0x000000ff0900720c */ /* 0x000fe200017a4270 */
[----:B------:R-:W-:Y:S01]  /*3800*/  IMAD.X R21, R17, 0x1, R57, P6 ;  /* 0x0000000111157824 */ /* 0x000fe200030e0639 */
[----:B------:R0:W-:Y:S01]  /*3810*/  @P0 STG.E desc[UR14][R12.64], R25 ;  /* 0x000000190c000986 */ /* 0x0001e2000c10190e */
[----:B------:R-:W-:Y:S01]  /*3820*/  ISETP.GT.AND P0, PT, R10, 0x11, PT ;  /* 0x000000110a00780c */ /* 0x000fe20003f04270 */
[----:B------:R-:W-:Y:S02]  /*3830*/  IMAD.X R15, R15, 0x1, R63, P4 ;  /* 0x000000010f0f7824 */ /* 0x000fe400020e063f */
[-C--:B------:R-:W-:Y:S01]  /*3840*/  IMAD R41, R41, R6.reuse, RZ ;  /* 0x0000000629297224 */ /* 0x080fe200078e02ff */
[----:B------:R-:W-:Y:S01]  /*3850*/  ISETP.GT.AND P4, PT, R9, RZ, P0 ;  /* 0x000000ff0900720c */ /* 0x000fe20000784270 */
[-C--:B------:R-:W-:Y:S01]  /*3860*/  IMAD R43, R43, R6.reuse, RZ ;  /* 0x000000062b2b7224 */ /* 0x080fe200078e02ff */
[----:B------:R1:W-:Y:S01]  /*3870*/  @P1 STG.E desc[UR14][R14.64], R31 ;  /* 0x0000001f0e001986 */ /* 0x0003e2000c10190e */
[----:B------:R-:W-:Y:S01]  /*3880*/  ISETP.GT.AND P1, PT, R9, 0x8, P2 ;  /* 0x000000080900780c */ /* 0x000fe20001724270 */
[-C--:B------:R-:W-:Y:S01]  /*3890*/  IMAD R45, R45, R6.reuse, RZ ;  /* 0x000000062d2d7224 */ /* 0x080fe200078e02ff */
[----:B------:R-:W-:Y:S01]  /*38a0*/  IADD3 R22, P2, R18, R59, RZ ;  /* 0x0000003b12167210 */ /* 0x000fe20007f5e0ff */
[----:B------:R2:W-:Y:S01]  /*38b0*/  @P5 STG.E desc[UR14][R20.64], R11 ;  /* 0x0000000b14005986 */ /* 0x0005e2000c10190e */
[----:B0-----:R-:W-:Y:S01]  /*38c0*/  IADD3 R12, P5, R16, R61, RZ ;  /* 0x0000003d100c7210 */ /* 0x001fe20007fbe0ff */
[-C--:B------:R-:W-:Y:S01]  /*38d0*/  IMAD R25, R34, R6.reuse, RZ ;  /* 0x0000000622197224 */ /* 0x080fe200078e02ff */
[----:B------:R-:W-:Y:S01]  /*38e0*/  ISETP.GT.AND P0, PT, R9, 0x8, P0 ;  /* 0x000000080900780c */ /* 0x000fe20000704270 */
[----:B------:R-:W-:Y:S01]  /*38f0*/  IMAD.X R23, R19, 0x1, R57, P2 ;  /* 0x0000000113177824 */ /* 0x000fe200010e0639 */
[----:B------:R-:W-:Y:S01]  /*3900*/  ISETP.GT.AND P2, PT, R10, 0x18, PT ;  /* 0x000000180a00780c */ /* 0x000fe20003f44270 */
[--C-:B------:R-:W-:Y:S01]  /*3910*/  IMAD.X R13, R17, 0x1, R63.reuse, P5 ;  /* 0x00000001110d7824 */ /* 0x100fe200028e063f */
[----:B------:R-:W-:Y:S01]  /*3920*/  IADD3 R16, P6, R20, R59, RZ ;  /* 0x0000003b14107210 */ /* 0x000fe20007fde0ff */
[-C--:B------:R-:W-:Y:S01]  /*3930*/  IMAD R47, R47, R6.reuse, RZ ;  /* 0x000000062f2f7224 */ /* 0x080fe200078e02ff */
[----:B------:R-:W-:Y:S01]  /*3940*/  @P4 STG.E desc[UR14][R22.64], R33 ;  /* 0x0000002116004986 */ /* 0x000fe2000c10190e */
[C---:B------:R-:W-:Y:S01]  /*3950*/  ISETP.GT.AND P5, PT, R9.reuse, RZ, P2 ;  /* 0x000000ff0900720c */ /* 0x040fe200017a4270 */
[-C--:B------:R-:W-:Y:S01]  /*3960*/  IMAD R27, R48, R6.reuse, RZ ;  /* 0x00000006301b7224 */ /* 0x080fe200078e02ff */
[----:B-1----:R-:W-:Y:S01]  /*3970*/  IADD3 R14, P4, R18, R61, RZ ;  /* 0x0000003d120e7210 */ /* 0x002fe20007f9e0ff */
[----:B------:R0:W-:Y:S01]  /*3980*/  @P1 STG.E desc[UR14][R12.64], R25 ;  /* 0x000000190c001986 */ /* 0x0001e2000c10190e */
[----:B------:R-:W-:Y:S01]  /*3990*/  ISETP.GT.AND P1, PT, R10, 0x19, PT ;  /* 0x000000190a00780c */ /* 0x000fe20003f24270 */
[-C--:B--2---:R-:W-:Y:S01]  /*39a0*/  IMAD R11, R36, R6.reuse, RZ ;  /* 0x00000006240b7224 */ /* 0x084fe200078e02ff */
[----:B------:R-:W-:Y:S01]  /*39b0*/  ISETP.GT.AND P2, PT, R9, 0x8, P2 ;  /* 0x000000080900780c */ /* 0x000fe20001744270 */
[----:B------:R-:W-:Y:S01]  /*39c0*/  IMAD.X R15, R19, 0x1, R63, P4 ;  /* 0x00000001130f7824 */ /* 0x000fe200020e063f */
[----:B------:R-:W-:Y:S01]  /*39d0*/  ISETP.GT.AND P4, PT, R9, RZ, P1 ;  /* 0x000000ff0900720c */ /* 0x000fe20000f84270 */
[----:B------:R-:W-:Y:S01]  /*39e0*/  IMAD.X R17, R21, 0x1, R57, P6 ;  /* 0x0000000115117824 */ /* 0x000fe200030e0639 */
[----:B------:R-:W-:Y:S01]  /*39f0*/  ISETP.GT.AND P1, PT, R9, 0x8, P1 ;  /* 0x000000080900780c */ /* 0x000fe20000f24270 */
[-C--:B------:R-:W-:Y:S01]  /*3a00*/  IMAD R49, R49, R6.reuse, RZ ;  /* 0x0000000631317224 */ /* 0x080fe200078e02ff */
[----:B------:R1:W-:Y:S01]  /*3a10*/  @P0 STG.E desc[UR14][R14.64], R35 ;  /* 0x000000230e000986 */ /* 0x0003e2000c10190e */
[----:B------:R-:W-:Y:S01]  /*3a20*/  IADD3 R18, P0, R22, R59, RZ ;  /* 0x0000003b16127210 */ /* 0x000fe20007f1e0ff */
[----:B------:R-:W-:-:S02]  /*3a30*/  IMAD R51, R51, R6, RZ ;  /* 0x0000000633337224 */ /* 0x000fc400078e02ff */
[----:B------:R2:W-:Y:S01]  /*3a40*/  @P5 STG.E desc[UR14][R16.64], R11 ;  /* 0x0000000b10005986 */ /* 0x0005e2000c10190e */
[----:B0-----:R-:W-:Y:S01]  /*3a50*/  IADD3 R12, P5, R20, R61, RZ ;  /* 0x0000003d140c7210 */ /* 0x001fe20007fbe0ff */
[----:B------:R-:W-:Y:S01]  /*3a60*/  IMAD.X R19, R23, 0x1, R57, P0 ;  /* 0x0000000117137824 */ /* 0x000fe200000e0639 */
[----:B------:R-:W-:Y:S01]  /*3a70*/  ISETP.GT.AND P0, PT, R10, 0x20, PT ;  /* 0x000000200a00780c */ /* 0x000fe20003f04270 */
[-C--:B------:R-:W-:Y:S01]  /*3a80*/  IMAD R25, R38, R6.reuse, RZ ;  /* 0x0000000626197224 */ /* 0x080fe200078e02ff */
[----:B------:R-:W-:Y:S01]  /*3a90*/  IADD3 R20, P6, R16, R59, RZ ;  /* 0x0000003b10147210 */ /* 0x000fe20007fde0ff */
[--C-:B------:R-:W-:Y:S01]  /*3aa0*/  IMAD.X R13, R21, 0x1, R63.reuse, P5 ;  /* 0x00000001150d7824 */ /* 0x100fe200028e063f */
[----:B------:R-:W-:Y:S01]  /*3ab0*/  @P4 STG.E desc[UR14][R18.64], R37 ;  /* 0x0000002512004986 */ /* 0x000fe2000c10190e */
[----:B-1----:R-:W-:Y:S01]  /*3ac0*/  IADD3 R14, P5, R22, R61, RZ ;  /* 0x0000003d160e7210 */ /* 0x002fe20007fbe0ff */
[-C--:B------:R-:W-:Y:S01]  /*3ad0*/  IMAD R53, R53, R6.reuse, RZ ;  /* 0x0000000635357224 */ /* 0x080fe200078e02ff */
[----:B------:R-:W-:Y:S01]  /*3ae0*/  ISETP.GT.AND P4, PT, R9, RZ, P0 ;  /* 0x000000ff0900720c */ /* 0x000fe20000784270 */
[----:B------:R0:W-:Y:S01]  /*3af0*/  @P2 STG.E desc[UR14][R12.64], R25 ;  /* 0x000000190c002986 */ /* 0x0001e2000c10190e */
[----:B------:R-:W-:Y:S01]  /*3b00*/  ISETP.GT.AND P2, PT, R10, 0x21, PT ;  /* 0x000000210a00780c */ /* 0x000fe20003f44270 */
[----:B------:R-:W-:Y:S01]  /*3b10*/  IMAD.X R15, R23, 0x1, R63, P5 ;  /* 0x00000001170f7824 */ /* 0x000fe200028e063f */
[C---:B------:R-:W-:Y:S01]  /*3b20*/  ISETP.GT.AND P0, PT, R9.reuse, 0x8, P0 ;  /* 0x000000080900780c */ /* 0x040fe20000704270 */
[-C--:B--2---:R-:W-:Y:S01]  /*3b30*/  IMAD R11, R40, R6.reuse, RZ ;  /* 0x00000006280b7224 */ /* 0x084fe200078e02ff */
[----:B------:R-:W-:Y:S01]  /*3b40*/  ISETP.GT.AND P5, PT, R9, RZ, P2 ;  /* 0x000000ff0900720c */ /* 0x000fe200017a4270 */
[----:B------:R-:W-:Y:S01]  /*3b50*/  IMAD.X R21, R17, 0x1, R57, P6 ;  /* 0x0000000111157824 */ /* 0x000fe200030e0639 */
[----:B------:R1:W-:Y:S01]  /*3b60*/  @P1 STG.E desc[UR14][R14.64], R39 ;  /* 0x000000270e001986 */ /* 0x0003e2000c10190e */
[----:B------:R-:W-:Y:S01]  /*3b70*/  IADD3 R22, P1, R18, R59, RZ ;  /* 0x0000003b12167210 */ /* 0x000fe20007f3e0ff */
[----:B------:R-:W-:Y:S01]  /*3b80*/  IMAD R55, R55, R6, RZ ;  /* 0x0000000637377224 */ /* 0x000fe200078e02ff */
[----:B------:R-:W-:-:S02]  /*3b90*/  ISETP.GT.AND P2, PT, R9, 0x8, P2 ;  /* 0x000000080900780c */ /* 0x000fc40001744270 */
        /* <DEDUP_REMOVED lines=8> */
[----:B-1----:R-:W-:Y:S02]  /*3c20*/  IADD3 R14, P5, R18, R61, RZ ;  /* 0x0000003d120e7210 */ /* 0x002fe40007fbe0ff */
[----:B------:R-:W-:Y:S01]  /*3c30*/  ISETP.GT.AND P4, PT, R9, RZ, P1 ;  /* 0x000000ff0900720c */ /* 0x000fe20000f84270 */
[----:B------:R0:W-:Y:S01]  /*3c40*/  @P0 STG.E desc[UR14][R12.64], R25 ;  /* 0x000000190c000986 */ /* 0x0001e2000c10190e */
[----:B------:R-:W-:Y:S01]  /*3c50*/  ISETP.GT.AND P0, PT, R10, 0x29, PT ;  /* 0x000000290a00780c */ /* 0x000fe20003f04270 */
[----:B------:R-:W-:Y:S01]  /*3c60*/  IMAD.X R15, R19, 0x1, R63, P5 ;  /* 0x00000001130f7824 */ /* 0x000fe200028e063f */
[C---:B------:R-:W-:Y:S01]  /*3c70*/  ISETP.GT.AND P1, PT, R9.reuse, 0x8, P1 ;  /* 0x000000080900780c */ /* 0x040fe20000f24270 */
[----:B--2---:R-:W-:Y:S01]  /*3c80*/  IMAD R11, R44, R6, RZ ;  /* 0x000000062c0b7224 */ /* 0x004fe200078e02ff */
[----:B------:R-:W-:Y:S01]  /*3c90*/  ISETP.GT.AND P5, PT, R9, RZ, P0 ;  /* 0x000000ff0900720c */ /* 0x000fe200007a4270 */
[----:B------:R-:W-:Y:S01]  /*3ca0*/  IMAD.X R17, R21, 0x1, R57, P6 ;  /* 0x0000000115117824 */ /* 0x000fe200030e0639 */
[----:B------:R1:W-:Y:S01]  /*3cb0*/  @P2 STG.E desc[UR14][R14.64], R43 ;  /* 0x0000002b0e002986 */ /* 0x0003e2000c10190e */
[----:B------:R-:W-:-:S02]  /*3cc0*/  IADD3 R18, P2, R22, R59, RZ ;  /* 0x0000003b16127210 */ /* 0x000fc40007f5e0ff */
[----:B------:R-:W-:Y:S02]  /*3cd0*/  ISETP.GT.AND P0, PT, R9, 0x8, P0 ;  /* 0x000000080900780c */ /* 0x000fe40000704270 */
[----:B------:R-:W-:Y:S01]  /*3ce0*/  @P4 STG.E desc[UR14][R16.64], R11 ;  /* 0x0000000b10004986 */ /* 0x000fe2000c10190e */
[----:B0-----:R-:W-:Y:S01]  /*3cf0*/  IADD3 R12, P4, R20, R61, RZ ;  /* 0x0000003d140c7210 */ /* 0x001fe20007f9e0ff */
[----:B------:R-:W-:Y:S01]  /*3d00*/  IMAD.X R19, R23, 0x1, R57, P2 ;  /* 0x0000000117137824 */ /* 0x000fe200010e0639 */
[----:B------:R-:W-:Y:S01]  /*3d10*/  ISETP.GT.AND P2, PT, R10, 0x30, PT ;  /* 0x000000300a00780c */ /* 0x000fe20003f44270 */
[----:B------:R-:W-:Y:S01]  /*3d20*/  IMAD R25, R46, R6, RZ ;  /* 0x000000062e197224 */ /* 0x000fe200078e02ff */
[----:B------:R-:W-:Y:S01]  /*3d30*/  IADD3 R20, P6, R16, R59, RZ ;  /* 0x0000003b10147210 */ /* 0x000fe20007fde0ff */
[----:B------:R-:W-:Y:S01]  /*3d40*/  IMAD.X R13, R21, 0x1, R63, P4 ;  /* 0x00000001150d7824 */ /* 0x000fe200020e063f */
[----:B------:R-:W-:Y:S01]  /*3d50*/  @P5 STG.E desc[UR14][R18.64], R45 ;  /* 0x0000002d12005986 */ /* 0x000fe2000c10190e */
[----:B-1----:R-:W-:-:S02]  /*3d60*/  IADD3 R14, P5, R22, R61, RZ ;  /* 0x0000003d160e7210 */ /* 0x002fc40007fbe0ff */
[----:B------:R-:W-:Y:S01]  /*3d70*/  ISETP.GT.AND P4, PT, R9, RZ, P2 ;  /* 0x000000ff0900720c */ /* 0x000fe20001784270 */
[----:B------:R0:W-:Y:S01]  /*3d80*/  @P1 STG.E desc[UR14][R12.64], R25 ;  /* 0x000000190c001986 */ /* 0x0001e2000c10190e */
[----:B------:R-:W-:Y:S01]  /*3d90*/  ISETP.GT.AND P1, PT, R10, 0x31, PT ;  /* 0x000000310a00780c */ /* 0x000fe20003f24270 */
[----:B------:R-:W-:Y:S02]  /*3da0*/  IMAD.X R15, R23, 0x1, R63, P5 ;  /* 0x00000001170f7824 */ /* 0x000fe400028e063f */
[----:B------:R-:W-:Y:S01]  /*3db0*/  IMAD.X R21, R17, 0x1, R57, P6 ;  /* 0x0000000111157824 */ /* 0x000fe200030e0639 */
[C---:B------:R-:W-:Y:S02]  /*3dc0*/  ISETP.GT.AND P5, PT, R9.reuse, RZ, P1 ;  /* 0x000000ff0900720c */ /* 0x040fe40000fa4270 */
[----:B------:R1:W-:Y:S01]  /*3dd0*/  @P0 STG.E desc[UR14][R14.64], R47 ;  /* 0x0000002f0e000986 */ /* 0x0003e2000c10190e */
[----:B------:R-:W-:Y:S02]  /*3de0*/  ISETP.GT.AND P6, PT, R9, 0x8, P2 ;  /* 0x000000080900780c */ /* 0x000fe400017c4270 */
[----:B------:R-:W-:-:S02]  /*3df0*/  IADD3 R22, P0, R18, R59, RZ ;  /* 0x0000003b12167210 */ /* 0x000fc40007f1e0ff */
[-C--:B0-----:R-:W-:Y:S01]  /*3e00*/  IADD3 R12, P2, R16, R61.reuse, RZ ;  /* 0x0000003d100c7210 */ /* 0x081fe20007f5e0ff */
[----:B------:R0:W-:Y:S01]  /*3e10*/  @P4 STG.E desc[UR14][R20.64], R27 ;  /* 0x0000001b14004986 */ /* 0x0001e2000c10190e */
[----:B------:R-:W-:Y:S01]  /*3e20*/  IMAD R25, R50, R6, RZ ;  /* 0x0000000632197224 */ /* 0x000fe200078e02ff */
[----:B------:R-:W-:Y:S01]  /*3e30*/  ISETP.GT.AND P1, PT, R9, 0x8, P1 ;  /* 0x000000080900780c */ /* 0x000fe20000f24270 */
[----:B------:R-:W-:Y:S01]  /*3e40*/  IMAD.X R23, R19, 0x1, R57, P0 ;  /* 0x0000000113177824 */ /* 0x000fe200000e0639 */
[C---:B------:R-:W-:Y:S01]  /*3e50*/  ISETP.GT.AND P0, PT, R10.reuse, 0x38, PT ;  /* 0x000000380a00780c */ /* 0x040fe20003f04270 */
[----:B------:R-:W-:Y:S01]  /*3e60*/  IMAD.X R13, R17, 0x1, R63, P2 ;  /* 0x00000001110d7824 */ /* 0x000fe200010e063f */
[----:B------:R-:W-:Y:S02]  /*3e70*/  ISETP.GT.AND P2, PT, R10, 0x39, PT ;  /* 0x000000390a00780c */ /* 0x000fe40003f44270 */
[----:B------:R-:W-:Y:S01]  /*3e80*/  IADD3 R10, P4, R18, R61, RZ ;  /* 0x0000003d120a7210 */ /* 0x000fe20007f9e0ff */
[----:B------:R-:W-:Y:S01]  /*3e90*/  @P5 STG.E desc[UR14][R22.64], R49 ;  /* 0x0000003116005986 */ /* 0x000fe2000c10190e */
[----:B-1----:R-:W-:-:S03]  /*3ea0*/  IADD3 R14, P5, R20, R59, RZ ;  /* 0x0000003b140e7210 */ /* 0x002fc60007fbe0ff */
[----:B------:R-:W-:Y:S01]  /*3eb0*/  IMAD.X R11, R19, 0x1, R63, P4 ;  /* 0x00000001130b7824 */ /* 0x000fe200020e063f */
[----:B------:R-:W-:Y:S01]  /*3ec0*/  IADD3 R18, P4, R20, R61, RZ ;  /* 0x0000003d14127210 */ /* 0x000fe20007f9e0ff */
[----:B------:R1:W-:Y:S01]  /*3ed0*/  @P6 STG.E desc[UR14][R12.64], R25 ;  /* 0x000000190c006986 */ /* 0x0003e2000c10190e */
[----:B------:R-:W-:Y:S01]  /*3ee0*/  IMAD.X R15, R21, 0x1, R57, P5 ;  /* 0x00000001150f7824 */ /* 0x000fe200028e0639 */
[----:B------:R-:W-:Y:S02]  /*3ef0*/  ISETP.GT.AND P6, PT, R9, RZ, P0 ;  /* 0x000000ff0900720c */ /* 0x000fe400007c4270 */
[----:B------:R-:W-:Y:S01]  /*3f00*/  IADD3 R16, P5, R22, R59, RZ ;  /* 0x0000003b16107210 */ /* 0x000fe20007fbe0ff */
[----:B------:R-:W-:Y:S01]  /*3f10*/  IMAD.X R19, R21, 0x1, R63, P4 ;  /* 0x0000000115137824 */ /* 0x000fe200020e063f */
[C---:B------:R-:W-:Y:S01]  /*3f20*/  ISETP.GT.AND P4, PT, R9.reuse, RZ, P2 ;  /* 0x000000ff0900720c */ /* 0x040fe20001784270 */
[-C--:B0-----:R-:W-:Y:S01]  /*3f30*/  IMAD R21, R54, R6.reuse, RZ ;  /* 0x0000000636157224 */ /* 0x081fe200078e02ff */
[----:B------:R-:W-:Y:S01]  /*3f40*/  ISETP.GT.AND P0, PT, R9, 0x8, P0 ;  /* 0x000000080900780c */ /* 0x000fe20000704270 */
[----:B------:R-:W-:Y:S01]  /*3f50*/  IMAD.X R17, R23, 0x1, R57, P5 ;  /* 0x0000000117117824 */ /* 0x000fe200028e0639 */
[----:B------:R-:W-:Y:S01]  /*3f60*/  ISETP.GT.AND P2, PT, R9, 0x8, P2 ;  /* 0x000000080900780c */ /* 0x000fe20001744270 */
[----:B------:R-:W-:Y:S01]  /*3f70*/  IMAD R9, R52, R6, RZ ;  /* 0x0000000634097224 */ /* 0x000fe200078e02ff */
[----:B-1----:R-:W-:Y:S01]  /*3f80*/  IADD3 R12, P5, R22, R61, RZ ;  /* 0x0000003d160c7210 */ /* 0x002fe20007fbe0ff */
[----:B------:R0:W-:Y:S04]  /*3f90*/  @P1 STG.E desc[UR14][R10.64], R51 ;  /* 0x000000330a001986 */ /* 0x0001e8000c10190e */
[----:B------:R-:W-:Y:S01]  /*3fa0*/  IMAD.X R13, R23, 0x1, R63, P5 ;  /* 0x00000001170d7824 */ /* 0x000fe200028e063f */
[----:B------:R0:W-:Y:S04]  /*3fb0*/  @P6 STG.E desc[UR14][R14.64], R9 ;  /* 0x000000090e006986 */ /* 0x0001e8000c10190e */
[----:B------:R0:W-:Y:S04]  /*3fc0*/  @P4 STG.E desc[UR14][R16.64], R53 ;  /* 0x0000003510004986 */ /* 0x0001e8000c10190e */
[----:B------:R0:W-:Y:S04]  /*3fd0*/  @P0 STG.E desc[UR14][R18.64], R21 ;  /* 0x0000001512000986 */ /* 0x0001e8000c10190e */
[----:B------:R0:W-:Y:S02]  /*3fe0*/  @P2 STG.E desc[UR14][R12.64], R55 ;  /* 0x000000370c002986 */ /* 0x0001e4000c10190e */
.L_x_82:
[----:B------:R-:W-:Y:S05]  /*3ff0*/  BSYNC B0 ;  /* 0x0000000000007941 */ /* 0x000fea0003800000 */
.L_x_22:
[----:B------:R-:W-:Y:S01]  /*4000*/  ULDC UR8, c[0x0][0xc] ;  /* 0x0000030000087ab9 */ /* 0x000fe20000000800 */
[----:B------:R-:W-:Y:S01]  /*4010*/  ULDC UR9, c[0x0][0x10] ;  /* 0x0000040000097ab9 */ /* 0x000fe20000000800 */
[----:B0-----:R-:W0:Y:S01]  /*4020*/  LDC R9, c[0x0][0x14] ;  /* 0x00000500ff097b82 */ /* 0x001e220000000800 */
[----:B------:R-:W-:Y:S01]  /*4030*/  UIMAD.WIDE.U32 UR8, UR8, UR9, URZ ;  /* 0x00000009080872a5 */ /* 0x000fe2000f8e003f */
[----:B------:R-:W-:Y:S02]  /*4040*/  IMAD.MOV.U32 R10, RZ, RZ, R0 ;  /* 0x000000ffff0a7224 */ /* 0x000fe400078e0000 */
[----:B------:R-:W-:Y:S02]  /*4050*/  IMAD.MOV.U32 R11, RZ, RZ, R5 ;  /* 0x000000ffff0b7224 */ /* 0x000fe400078e0005 */
[----:B--2---:R-:W-:Y:S02]  /*4060*/  IMAD.MOV.U32 R16, RZ, RZ, -0x1 ;  /* 0xffffffffff107424 */ /* 0x004fe400078e00ff */
[----:B0-----:R-:W-:-:S04]  /*4070*/  IMAD.WIDE.U32 R10, R9, UR8, R10 ;  /* 0x00000008090a7c25 */ /* 0x001fc8000f8e000a */
[----:B------:R-:W-:Y:S01]  /*4080*/  IMAD R5, R9, UR9, RZ ;  /* 0x0000000909057c24 */ /* 0x000fe2000f8e02ff */
[----:B------:R-:W-:Y:S01]  /*4090*/  ULDC.64 UR8, c[0x0][0x750] ;  /* 0x0001d40000087ab9 */ /* 0x000fe20000000a00 */
[----:B------:R-:W-:Y:S01]  /*40a0*/  PRMT R9, RZ, 0x7610, R9 ;  /* 0x00007610ff097816 */ /* 0x000fe20000000009 */
[----:B------:R-:W-:Y:S01]  /*40b0*/  IMAD.MOV.U32 R0, RZ, RZ, R10 ;  /* 0x000000ffff007224 */ /* 0x000fe200078e000a */
[----:B------:R-:W-:Y:S01]  /*40c0*/  ISETP.GE.U32.AND P0, PT, R10, UR8, PT ;  /* 0x000000080a007c0c */ /* 0x000fe2000bf06070 */
[----:B------:R-:W-:Y:S02]  /*40d0*/  IMAD.IADD R5, R11, 0x1, R5 ;  /* 0x000000010b057824 */ /* 0x000fe400078e0205 */
[----:B------:R-:W-:-:S03]  /*40e0*/  IMAD.MOV.U32 R11, RZ, RZ, -0x1 ;  /* 0xffffffffff0b7424 */ /* 0x000fc600078e00ff */
[----:B------:R-:W-:-:S13]  /*40f0*/  ISETP.GE.U32.AND.EX P0, PT, R5, UR9, PT, P0 ;  /* 0x0000000905007c0c */ /* 0x000fda000bf06100 */
[----:B------:R-:W-:Y:S05]  /*4100*/  @P0 BRA `(.L_x_83) ;  /* 0x00000004006c0947 */ /* 0x000fea0003800000 */
[----:B---3--:R-:W0:Y:S01]  /*4110*/  S2R R20, SR_CTAID.X ;  /* 0x0000000000147919 */ /* 0x008e220000002500 */
[----:B------:R-:W2:Y:S01]  /*4120*/  LDC.64 R14, c[0x0][0x728] ;  /* 0x0001ca00ff0e7b82 */ /* 0x000ea20000000a00 */
[----:B------:R-:W-:Y:S01]  /*4130*/  ULDC UR7, c[0x0][0x150] ;  /* 0x0000540000077ab9 */ /* 0x000fe20000000800 */
[----:B----4-:R-:W-:Y:S01]  /*4140*/  IMAD.MOV.U32 R12, RZ, RZ, R0 ;  /* 0x000000ffff0c7224 */ /* 0x010fe200078e0000 */
[----:B------:R-:W3:Y:S01]  /*4150*/  S2R R22, SR_CTAID.Y ;  /* 0x0000000000167919 */ /* 0x000ee20000002600 */
[----:B------:R-:W-:-:S04]  /*4160*/  IMAD.MOV.U32 R13, RZ, RZ, R5 ;  /* 0x000000ffff0d7224 */ /* 0x000fc800078e0005 */
[----:B------:R-:W4:Y:S08]  /*4170*/  LDC R23, c[0x0][0x144] ;  /* 0x00005100ff177b82 */ /* 0x000f300000000800 */
[----:B------:R-:W1:Y:S08]  /*4180*/  LDC R16, c[0x0][0x730] ;  /* 0x0001cc00ff107b82 */ /* 0x000e700000000800 */
[----:B------:R-:W1:Y:S01]  /*4190*/  LDC.64 R18, c[0x0][0x720] ;  /* 0x0001c800ff127b82 */ /* 0x000e620000000a00 */
[----:B--2---:R-:W-:-:S04]  /*41a0*/  ISETP.NE.U32.AND P0, PT, R14, RZ, PT ;  /* 0x000000ff0e00720c */ /* 0x004fc80003f05070 */
[----:B------:R-:W-:Y:S02]  /*41b0*/  ISETP.NE.AND.EX P0, PT, R15, RZ, PT, P0 ;  /* 0x000000ff0f00720c */ /* 0x000fe40003f05300 */
[----:B0-----:R-:W-:-:S05]  /*41c0*/  I2FP.F32.U32 R8, R20 ;  /* 0x0000001400087245 */ /* 0x001fca0000201000 */
[----:B------:R-:W-:-:S04]  /*41d0*/  FMUL R8, R8, UR7 ;  /* 0x0000000708087c20 */ /* 0x000fc80008400000 */
[----:B------:R0:W2:Y:S02]  /*41e0*/  F2I.U32.TRUNC.NTZ R21, R8 ;  /* 0x0000000800157305 */ /* 0x0000a4000020f000 */
[----:B---34-:R-:W-:Y:S05]  /*41f0*/  @!P0 BRA `(.L_x_84) ;  /* 0x0000000000288947 */ /* 0x018fea0003800000 */
[----:B------:R-:W3:Y:S02]  /*4200*/  LDC R9, c[0x0][0x734] ;  /* 0x0001cd00ff097b82 */ /* 0x000ee40000000800 */
[----:B---3--:R-:W-:-:S05]  /*4210*/  IADD3 R13, P0, R0, R9, RZ ;  /* 0x00000009000d7210 */ /* 0x008fca0007f1e0ff */
[----:B------:R-:W-:-:S04]  /*4220*/  IMAD.X R17, RZ, RZ, R5, P0 ;  /* 0x000000ffff117224 */ /* 0x000fc800000e0605 */
[----:B0-----:R-:W-:-:S04]  /*4230*/  IMAD.WIDE.U32 R8, R17, R14, RZ ;  /* 0x0000000e11087225 */ /* 0x001fc800078e00ff */
[----:B------:R-:W-:-:S04]  /*4240*/  IMAD.WIDE.U32 R10, P0, R13, R15, R8 ;  /* 0x0000000f0d0a7225 */ /* 0x000fc80007800008 */
[----:B------:R-:W-:-:S04]  /*4250*/  IMAD.WIDE.U32 R8, R13, R14, RZ ;  /* 0x0000000e0d087225 */ /* 0x000fc800078e00ff */
[----:B------:R-:W-:Y:S01]  /*4260*/  IMAD.X R13, RZ, RZ, RZ, P0 ;  /* 0x000000ffff0d7224 */ /* 0x000fe200000e06ff */
[----:B------:R-:W-:Y:S01]  /*4270*/  IADD3 RZ, P0, R9, R10, RZ ;  /* 0x0000000a09ff7210 */ /* 0x000fe20007f1e0ff */
[----:B------:R-:W-:-:S04]  /*4280*/  IMAD.MOV.U32 R12, RZ, RZ, R11 ;  /* 0x000000ffff0c7224 */ /* 0x000fc800078e000b */
[----:B------:R-:W-:-:S08]  /*4290*/  IMAD.WIDE.U32.X R12, R17, R15, R12, P0 ;  /* 0x0000000f110c7225 */ /* 0x000fd000000e040c */
.L_x_84:
[-CC-:B-1----:R-:W-:Y:S01]  /*42a0*/  SHF.R.U64 R17, R12, R16.reuse, R13.reuse ;  /* 0x000000100c117219 */ /* 0x182fe2000000120d */
[----:B------:R-:W1:Y:S01]  /*42b0*/  LDC.64 R28, c[0x0][0x740] ;  /* 0x0001d000ff1c7b82 */ /* 0x000e620000000a00 */
[----:B0-----:R-:W-:Y:S01]  /*42c0*/  SHF.R.U32.HI R8, RZ, R16, R13 ;  /* 0x00000010ff087219 */ /* 0x001fe2000001160d */
[----:B--2---:R-:W-:Y:S01]  /*42d0*/  IMAD.MOV R21, RZ, RZ, -R21 ;  /* 0x000000ffff157224 */ /* 0x004fe200078e0a15 */
[----:B------:R-:W-:Y:S01]  /*42e0*/  IADD3 R11, P0, RZ, -R17, RZ ;  /* 0x80000011ff0b7210 */ /* 0x000fe20007f1e0ff */
[----:B------:R-:W-:Y:S01]  /*42f0*/  ULDC UR7, c[0x0][0x154] ;  /* 0x0000550000077ab9 */ /* 0x000fe20000000800 */
[----:B------:R-:W-:Y:S02]  /*4300*/  IMAD.MOV.U32 R13, RZ, RZ, 0x1 ;  /* 0x00000001ff0d7424 */ /* 0x000fe400078e00ff */
[----:B------:R-:W-:Y:S01]  /*4310*/  IMAD R23, R23, R21, R20 ;  /* 0x0000001517177224 */ /* 0x000fe200078e0214 */
[----:B------:R-:W0:Y:S01]  /*4320*/  LDC R12, c[0x0][0x718] ;  /* 0x0001c600ff0c7b82 */ /* 0x000e220000000800 */
[----:B------:R-:W-:-:S02]  /*4330*/  IMAD.X R9, RZ, RZ, ~R8, P0 ;  /* 0x000000ffff097224 */ /* 0x000fc400000e0e08 */
[----:B------:R-:W-:Y:S02]  /*4340*/  IMAD.MOV.U32 R8, RZ, RZ, R0 ;  /* 0x000000ffff087224 */ /* 0x000fe400078e0000 */
[-C--:B------:R-:W-:Y:S02]  /*4350*/  IMAD R10, R9, R18.reuse, RZ ;  /* 0x00000012090a7224 */ /* 0x080fe400078e02ff */
[----:B------:R-:W-:Y:S01]  /*4360*/  IMAD.MOV.U32 R9, RZ, RZ, R5 ;  /* 0x000000ffff097224 */ /* 0x000fe200078e0005 */
[----:B------:R-:W2:Y:S01]  /*4370*/  LDC R24, c[0x0][0x708] ;  /* 0x0001c200ff187b82 */ /* 0x000ea20000000800 */
[----:B------:R-:W-:-:S04]  /*4380*/  IMAD.WIDE.U32 R8, R11, R18, R8 ;  /* 0x000000120b087225 */ /* 0x000fc800078e0008 */
[----:B------:R-:W-:-:S03]  /*4390*/  IMAD R11, R11, R19, R10 ;  /* 0x000000130b0b7224 */ /* 0x000fc600078e020a */
[----:B------:R-:W3:Y:S01]  /*43a0*/  LDC R26, c[0x0][0x758] ;  /* 0x0001d600ff1a7b82 */ /* 0x000ee20000000800 */
[----:B------:R-:W-:Y:S01]  /*43b0*/  I2FP.F32.U32 R10, R22 ;  /* 0x00000016000a7245 */ /* 0x000fe20000201000 */
[----:B------:R-:W-:Y:S01]  /*43c0*/  IMAD.IADD R9, R9, 0x1, R11 ;  /* 0x0000000109097824 */ /* 0x000fe200078e020b */
[----:B-1----:R-:W-:Y:S01]  /*43d0*/  ISETP.NE.U32.AND P0, PT, R28, RZ, PT ;  /* 0x000000ff1c00720c */ /* 0x002fe20003f05070 */
[----:B------:R-:W-:Y:S02]  /*43e0*/  IMAD.MOV.U32 R11, RZ, RZ, -0x1 ;  /* 0xffffffffff0b7424 */ /* 0x000fe400078e00ff */
[----:B------:R-:W-:Y:S02]  /*43f0*/  FMUL R10, R10, UR7 ;  /* 0x000000070a0a7c20 */ /* 0x000fe40008400000 */
[----:B------:R-:W1:Y:S01]  /*4400*/  LDC R21, c[0x0][0x148] ;  /* 0x00005200ff157b82 */ /* 0x000e620000000800 */
[----:B0-----:R-:W-:Y:S01]  /*4410*/  SHF.R.U64 R16, R8, R12, R9 ;  /* 0x0000000c08107219 */ /* 0x001fe20000001209 */
[----:B------:R0:W4:Y:S01]  /*4420*/  F2I.U32.TRUNC.NTZ R19, R10 ;  /* 0x0000000a00137305 */ /* 0x000122000020f000 */
[----:B------:R-:W-:-:S02]  /*4430*/  ISETP.NE.AND.EX P0, PT, R29, RZ, PT, P0 ;  /* 0x000000ff1d00720c */ /* 0x000fc40003f05300 */
[----:B------:R-:W-:-:S03]  /*4440*/  SHF.R.U32.HI R9, RZ, R12, R9 ;  /* 0x0000000cff097219 */ /* 0x000fc60000011609 */
[----:B------:R-:W0:Y:S01]  /*4450*/  LDC R20, c[0x0][0x700] ;  /* 0x0001c000ff147b82 */ /* 0x000e220000000800 */
[-CC-:B--2---:R-:W-:Y:S02]  /*4460*/  SHF.R.U64 R14, R16, R24.reuse, R9.reuse ;  /* 0x00000018100e7219 */ /* 0x184fe40000001209 */
[----:B------:R-:W-:-:S05]  /*4470*/  SHF.R.U32.HI R9, RZ, R24, R9 ;  /* 0x00000018ff097219 */ /* 0x000fca0000011609 */
[----:B------:R-:W2:Y:S01]  /*4480*/  LDC R27, c[0x0][0x748] ;  /* 0x0001d200ff1b7b82 */ /* 0x000ea20000000800 */
[-CC-:B---3--:R-:W-:Y:S02]  /*4490*/  SHF.R.U64 R18, R14, R26.reuse, R9.reuse ;  /* 0x0000001a0e127219 */ /* 0x188fe40000001209 */
[-C--:B------:R-:W-:Y:S02]  /*44a0*/  SHF.L.U32 R11, R11, R26.reuse, RZ ;  /* 0x0000001a0b0b7219 */ /* 0x080fe400000006ff */
[-C--:B------:R-:W-:Y:S01]  /*44b0*/  SHF.R.U32.HI R9, RZ, R26.reuse, R9 ;  /* 0x0000001aff097219 */ /* 0x080fe20000011609 */
[----:B------:R-:W-:Y:S01]  /*44c0*/  IMAD.MOV.U32 R8, RZ, RZ, R18 ;  /* 0x000000ffff087224 */ /* 0x000fe200078e0012 */
[----:B------:R-:W-:Y:S01]  /*44d0*/  SHF.L.U32 R26, R13, R26, RZ ;  /* 0x0000001a0d1a7219 */ /* 0x000fe200000006ff */
[----:B------:R-:W3:Y:S01]  /*44e0*/  LDC R30, c[0x0][0x738] ;  /* 0x0001ce00ff1e7b82 */ /* 0x000ee20000000800 */
[----:B------:R-:W-:-:S07]  /*44f0*/  LOP3.LUT R25, RZ, R11, RZ, 0x33, !PT ;  /* 0x0000000bff197212 */ /* 0x000fce00078e33ff */
[----:B------:R-:W0:Y:S01]  /*4500*/  LDC R31, c[0x0][0x710] ;  /* 0x0001c400ff1f7b82 */ /* 0x000e220000000800 */
[----:B----4-:R-:W-:Y:S05]  /*4510*/  @!P0 BRA `(.L_x_85) ;  /* 0x0000000000288947 */ /* 0x010fea0003800000 */
[----:B------:R-:W4:Y:S02]  /*4520*/  LDC R13, c[0x0][0x74c] ;  /* 0x0001d300ff0d7b82 */ /* 0x000f240000000800 */
[----:B----4-:R-:W-:-:S05]  /*4530*/  IADD3 R13, P0, R18, R13, RZ ;  /* 0x0000000d120d7210 */ /* 0x010fca0007f1e0ff */
[----:B------:R-:W-:-:S04]  /*4540*/  IMAD.X R15, RZ, RZ, R9, P0 ;  /* 0x000000ffff0f7224 */ /* 0x000fc800000e0609 */
[----:B------:R-:W-:-:S04]  /*4550*/  IMAD.WIDE.U32 R8, R15, R28, RZ ;  /* 0x0000001c0f087225 */ /* 0x000fc800078e00ff */
[----:B0-----:R-:W-:-:S04]  /*4560*/  IMAD.WIDE.U32 R10, P0, R13, R29, R8 ;  /* 0x0000001d0d0a7225 */ /* 0x001fc80007800008 */
[----:B------:R-:W-:-:S04]  /*4570*/  IMAD.WIDE.U32 R8, R13, R28, RZ ;  /* 0x0000001c0d087225 */ /* 0x000fc800078e00ff */
[----:B------:R-:W-:Y:S01]  /*4580*/  IMAD.X R13, RZ, RZ, RZ, P0 ;  /* 0x000000ffff0d7224 */ /* 0x000fe200000e06ff */
[----:B------:R-:W-:Y:S01]  /*4590*/  IADD3 RZ, P0, R9, R10, RZ ;  /* 0x0000000a09ff7210 */ /* 0x000fe20007f1e0ff */
[----:B------:R-:W-:-:S04]  /*45a0*/  IMAD.MOV.U32 R12, RZ, RZ, R11 ;  /* 0x000000ffff0c7224 */ /* 0x000fc800078e000b */
[----:B------:R-:W-:-:S08]  /*45b0*/  IMAD.WIDE.U32.X R8, R15, R29, R12, P0 ;  /* 0x0000001d0f087225 */ /* 0x000fd000000e040c */
.L_x_85:
[----:B--2---:R-:W-:Y:S01]  /*45c0*/  SHF.R.U64 R8, R8, R27, R9 ;  /* 0x0000001b08087219 */ /* 0x004fe20000001209 */
[----:B0-----:R-:W-:Y:S01]  /*45d0*/  VIADD R13, R20, 0xffffffff ;  /* 0xffffffff140d7836 */ /* 0x001fe20000000000 */
[----:B------:R-:W-:Y:S01]  /*45e0*/  LOP3.LUT R11, R14, R25, RZ, 0xc0, !PT ;  /* 0x000000190e0b7212 */ /* 0x000fe200078ec0ff */
[----:B------:R-:W-:Y:S02]  /*45f0*/  IMAD.MOV R19, RZ, RZ, -R19 ;  /* 0x000000ffff137224 */ /* 0x000fe400078e0a13 */
[----:B------:R-:W-:Y:S01]  /*4600*/  IMAD.MOV R9, RZ, RZ, -R8 ;  /* 0x000000ffff097224 */ /* 0x000fe200078e0a08 */
[----:B------:R-:W-:Y:S01]  /*4610*/  LOP3.LUT R16, R16, R13, RZ, 0xc0, !PT ;  /* 0x0000000d10107212 */ /* 0x000fe200078ec0ff */
[----:B-1----:R-:W-:Y:S02]  /*4620*/  @P3 IMAD R23, R21, R19, R22 ;  /* 0x0000001315173224 */ /* 0x002fe400078e0216 */
[----:B------:R-:W-:Y:S02]  /*4630*/  IMAD R8, R26, R8, R11 ;  /* 0x000000081a087224 */ /* 0x000fe400078e020b */
[----:B---3--:R-:W-:-:S02]  /*4640*/  IMAD R9, R9, R30, R18 ;  /* 0x0000001e09097224 */ /* 0x008fc400078e0212 */
[----:B------:R-:W-:Y:S02]  /*4650*/  IMAD R8, R8, R31, R23 ;  /* 0x0000001f08087224 */ /* 0x000fe400078e0217 */
[----:B------:R-:W-:Y:S02]  /*4660*/  IMAD R11, R9, R20, R16 ;  /* 0x00000014090b7224 */ /* 0x000fe400078e0210 */
[----:B------:R-:W-:-:S03]  /*4670*/  IMAD.MOV.U32 R10, RZ, RZ, 0x1 ;  /* 0x00000001ff0a7424 */ /* 0x000fc600078e00ff */
[----:B------:R-:W-:Y:S02]  /*4680*/  SEL R16, R11, R8, !P3 ;  /* 0x000000080b107207 */ /* 0x000fe40005800000 */
[----:B------:R-:W-:Y:S01]  /*4690*/  SEL R8, R8, R11, !P3 ;  /* 0x0000000b08087207 */ /* 0x000fe20005800000 */
[----:B------:R-:W-:Y:S01]  /*46a0*/  IMAD.MOV.U32 R11, RZ, RZ, R17 ;  /* 0x000000ffff0b7224 */ /* 0x000fe200078e0011 */
[----:B------:R-:W-:-:S07]  /*46b0*/  PRMT R9, R10, 0x7610, R9 ;  /* 0x000076100a097816 */ /* 0x000fce0000000009 */
.L_x_83:
[----:B------:R-:W-:Y:S01]  /*46c0*/  LOP3.LUT P0, RZ, R9, 0xff, RZ, 0xc0, !PT ;  /* 0x000000ff09ff7812 */ /* 0x000fe2000780c0ff */
[----:B----4-:R-:W-:-:S12]  /*46d0*/  IMAD.MOV.U32 R12, RZ, RZ, R8 ;  /* 0x000000ffff0c7224 */ /* 0x010fd800078e0008 */
[----:B------:R-:W-:Y:S05]  /*46e0*/  @P0 BRA `(.L_x_86) ;  /* 0xffffffc8006c0947 */ /* 0x000fea000383ffff */
[----:B------:R-:W-:Y:S05]  /*46f0*/  EXIT ;  /* 0x000000000000794d */ /* 0x000fea0003800000 */
.L_x_4:
[----:B0-----:R-:W-:Y:S01]  /*4700*/  ULDC.64 UR4, c[0x0][0x750] ;  /* 0x0001d40000047ab9 */ /* 0x001fe20000000a00 */
        /* <DEDUP_REMOVED lines=25> */
.L_x_88:
[-CC-:B------:R-:W-:Y:S01]  /*48a0*/  SHF.R.U64 R16, R14, R18.reuse, R15.reuse ;  /* 0x000000120e107219 */ /* 0x180fe2000000120f */
[----:B------:R-:W0:Y:S01]  /*48b0*/  LDC R22, c[0x0][0x718] ;  /* 0x0001c600ff167b82 */ /* 0x000e220000000800 */
[----:B------:R-:W-:Y:S01]  /*48c0*/  SHF.R.U32.HI R3, RZ, R18, R15 ;  /* 0x00000012ff037219 */ /* 0x000fe2000001160f */
[----:B------:R-:W-:Y:S01]  /*48d0*/  IMAD.MOV.U32 R10, RZ, RZ, R0 ;  /* 0x000000ffff0a7224 */ /* 0x000fe200078e0000 */
[----:B------:R-:W-:Y:S01]  /*48e0*/  IADD3 R9, P0, RZ, -R16, RZ ;  /* 0x80000010ff097210 */ /* 0x000fe20007f1e0ff */
[----:B------:R-:W-:Y:S01]  /*48f0*/  IMAD.MOV.U32 R11, RZ, RZ, R5 ;  /* 0x000000ffff0b7224 */ /* 0x000fe200078e0005 */
[----:B------:R-:W-:Y:S01]  /*4900*/  I2FP.F32.U32 R12, R8 ;  /* 0x00000008000c7245 */ /* 0x000fe20000201000 */
[----:B------:R-:W-:Y:S02]  /*4910*/  ULDC UR4, c[0x0][0x150] ;  /* 0x0000540000047ab9 */ /* 0x000fe40000000800 */
        /* <DEDUP_REMOVED lines=11> */
[----:B------:R-:W-:-:S03]  /*49d0*/  IMAD.MOV.U32 R11, RZ, RZ, 0x1 ;  /* 0x00000001ff0b7424 */ /* 0x000fc600078e00ff */
[-C--:B0-----:R-:W-:Y:S02]  /*49e0*/  SHF.R.U64 R14, R10, R22.reuse, R3 ;  /* 0x000000160a0e7219 */ /* 0x081fe40000001203 */
[----:B------:R-:W-:Y:S02]  /*49f0*/  I2FP.F32.U32 R10, R7 ;  /* 0x00000007000a7245 */ /* 0x000fe40000201000 */
[----:B------:R-:W0:Y:S01]  /*4a00*/  LDC R12, c[0x0][0x758] ;  /* 0x0001d600ff0c7b82 */ /* 0x000e220000000800 */
[----:B-1----:R-:W-:Y:S01]  /*4a10*/  ISETP.NE.U32.AND P0, PT, R26, RZ, PT ;  /* 0x000000ff1a00720c */ /* 0x002fe20003f05070 */
[----:B---3--:R-:W-:Y:S02]  /*4a20*/  IMAD.MOV R9, RZ, RZ, -R13 ;  /* 0x000000ffff097224 */ /* 0x008fe400078e0a0d */
[----:B------:R-:W-:Y:S01]  /*4a30*/  FMUL R10, R10, UR4 ;  /* 0x000000040a0a7c20 */ /* 0x000fe20008400000 */
[----:B------:R-:W-:Y:S02]  /*4a40*/  SHF.R.U32.HI R3, RZ, R22, R3 ;  /* 0x00000016ff037219 */ /* 0x000fe40000011603 */
[----:B------:R-:W-:Y:S01]  /*4a50*/  ISETP.NE.AND.EX P0, PT, R27, RZ, PT, P0 ;  /* 0x000000ff1b00720c */ /* 0x000fe20003f05300 */
[----:B------:R1:W3:Y:S01]  /*4a60*/  F2I.U32.TRUNC.NTZ R17, R10 ;  /* 0x0000000a00117305 */ /* 0x0002e2000020f000 */
[----:B------:R-:W1:Y:S01]  /*4a70*/  LDC R24, c[0x0][0x148] ;  /* 0x00005200ff187b82 */ /* 0x000e620000000800 */
[----:B--2---:R-:W-:-:S02]  /*4a80*/  IMAD R21, R15, R9, R8 ;  /* 0x000000090f157224 */ /* 0x004fc400078e0208 */
[----:B------:R-:W-:-:S05]  /*4a90*/  IMAD.MOV.U32 R9, RZ, RZ, -0x1 ;  /* 0xffffffffff097424 */ /* 0x000fca00078e00ff */
[----:B------:R-:W2:Y:S01]  /*4aa0*/  LDC R19, c[0x0][0x700] ;  /* 0x0001c000ff137b82 */ /* 0x000ea20000000800 */
[-CC-:B----4-:R-:W-:Y:S02]  /*4ab0*/  SHF.R.U64 R18, R14, R20.reuse, R3.reuse ;  /* 0x000000140e127219 */ /* 0x190fe40000001203 */
[----:B------:R-:W-:-:S05]  /*4ac0*/  SHF.R.U32.HI R3, RZ, R20, R3 ;  /* 0x00000014ff037219 */ /* 0x000fca0000011603 */
[----:B------:R-:W4:Y:S01]  /*4ad0*/  LDC R23, c[0x0][0x748] ;  /* 0x0001d200ff177b82 */ /* 0x000f220000000800 */
[-C--:B0-----:R-:W-:Y:S02]  /*4ae0*/  SHF.L.U32 R8, R9, R12.reuse, RZ ;  /* 0x0000000c09087219 */ /* 0x081fe400000006ff */
[--C-:B------:R-:W-:Y:S02]  /*4af0*/  SHF.R.U64 R20, R18, R12, R3.reuse ;  /* 0x0000000c12147219 */ /* 0x100fe40000001203 */
[----:B------:R-:W-:Y:S02]  /*4b00*/  LOP3.LUT R29, RZ, R8, RZ, 0x33, !PT ;  /* 0x00000008ff1d7212 */ /* 0x000fe400078e33ff */
[-C--:B------:R-:W-:Y:S01]  /*4b10*/  SHF.R.U32.HI R9, RZ, R12.reuse, R3 ;  /* 0x0000000cff097219 */ /* 0x080fe20000011603 */
[----:B------:R-:W0:Y:S01]  /*4b20*/  LDC R25, c[0x0][0x738] ;  /* 0x0001ce00ff197b82 */ /* 0x000e220000000800 */
[----:B------:R-:W-:Y:S01]  /*4b30*/  SHF.L.U32 R22, R11, R12, RZ ;  /* 0x0000000c0b167219 */ /* 0x000fe200000006ff */
[----:B------:R-:W-:-:S06]  /*4b40*/  IMAD.MOV.U32 R8, RZ, RZ, R20 ;  /* 0x000000ffff087224 */ /* 0x000fcc00078e0014 */
[----:B------:R-:W0:Y:S01]  /*4b50*/  LDC R28, c[0x0][0x710] ;  /* 0x0001c400ff1c7b82 */ /* 0x000e220000000800 */
[----:B-1-3--:R-:W-:Y:S05]  /*4b60*/  @!P0 BRA `(.L_x_89) ;  /* 0x0000000000288947 */ /* 0x00afea0003800000 */
[----:B------:R-:W1:Y:S02]  /*4b70*/  LDC R3, c[0x0][0x74c] ;  /* 0x0001d300ff037b82 */ /* 0x000e640000000800 */
[----:B-1----:R-:W-:-:S05]  /*4b80*/  IADD3 R3, P0, R20, R3, RZ ;  /* 0x0000000314037210 */ /* 0x002fca0007f1e0ff */
        /* <DEDUP_REMOVED lines=8> */
.L_x_89:
[----:B----4-:R-:W-:Y:S01]  /*4c10*/  SHF.R.U64 R8, R8, R23, R9 ;  /* 0x0000001708087219 */ /* 0x010fe20000001209 */
[----:B--2---:R-:W-:Y:S01]  /*4c20*/  VIADD R11, R19, 0xffffffff ;  /* 0xffffffff130b7836 */ /* 0x004fe20000000000 */
[----:B------:R-:W-:Y:S01]  /*4c30*/  LOP3.LUT R3, R18, R29, RZ, 0xc0, !PT ;  /* 0x0000001d12037212 */ /* 0x000fe200078ec0ff */
[----:B------:R-:W-:Y:S02]  /*4c40*/  IMAD.MOV R17, RZ, RZ, -R17 ;  /* 0x000000ffff117224 */ /* 0x000fe400078e0a11 */
[----:B------:R-:W-:Y:S01]  /*4c50*/  IMAD.MOV R9, RZ, RZ, -R8 ;  /* 0x000000ffff097224 */ /* 0x000fe200078e0a08 */
[----:B------:R-:W-:Y:S01]  /*4c60*/  LOP3.LUT R10, R14, R11, RZ, 0xc0, !PT ;  /* 0x0000000b0e0a7212 */ /* 0x000fe200078ec0ff */
[----:B------:R-:W-:Y:S02]  /*4c70*/  IMAD R8, R22, R8, R3 ;  /* 0x0000000816087224 */ /* 0x000fe400078e0203 */
[----:B------:R-:W-:Y:S02]  /*4c80*/  @P3 IMAD R21, R24, R17, R7 ;  /* 0x0000001118153224 */ /* 0x000fe400078e0207 */
[----:B0-----:R-:W-:-:S02]  /*4c90*/  IMAD R3, R9, R25, R20 ;  /* 0x0000001909037224 */ /* 0x001fc400078e0214 */
[----:B------:R-:W-:Y:S02]  /*4ca0*/  IMAD R14, R8, R28, R21 ;  /* 0x0000001c080e7224 */ /* 0x000fe400078e0215 */
[----:B------:R-:W-:Y:S02]  /*4cb0*/  IMAD R3, R3, R19, R10 ;  /* 0x0000001303037224 */ /* 0x000fe400078e020a */
[----:B------:R-:W-:-:S03]  /*4cc0*/  IMAD.MOV.U32 R7, RZ, RZ, 0x1 ;  /* 0x00000001ff077424 */ /* 0x000fc600078e00ff */
[----:B------:R-:W-:Y:S02]  /*4cd0*/  SEL R17, R3, R14, !P3 ;  /* 0x0000000e03117207 */ /* 0x000fe40005800000 */
[----:B------:R-:W-:Y:S01]  /*4ce0*/  SEL R14, R14, R3, !P3 ;  /* 0x000000030e0e7207 */ /* 0x000fe20005800000 */
[----:B------:R-:W-:Y:S01]  /*4cf0*/  IMAD.MOV.U32 R3, RZ, RZ, R16 ;  /* 0x000000ffff037224 */ /* 0x000fe200078e0010 */
[----:B------:R-:W-:-:S07]  /*4d00*/  PRMT R10, R7, 0x7610, R10 ;  /* 0x00007610070a7816 */ /* 0x000fce000000000a */
.L_x_87:
[----:B------:R-:W-:-:S08]  /*4d10*/  NOP ;  /* 0x0000000000007918 */ /* 0x000fd00000000000 */
[----:B------:R-:W0:-:S00]  /*4d20*/  USETMAXREG.DEALLOC.CTAPOOL 0x28 ;  /* 0x00000028000079c8 */ /* 0x000e0000080e0500 */
[----:B0-----:R-:W-:-:S13]  /*4d30*/  ISETP.NE.AND P0, PT, R6, RZ, PT ;  /* 0x000000ff0600720c */ /* 0x001fda0003f05270 */
[----:B------:R-:W-:Y:S05]  /*4d40*/  @P0 EXIT ;  /* 0x000000000000094d */ /* 0x000fea0003800000 */
[----:B------:R-:W-:Y:S01]  /*4d50*/  LOP3.LUT P0, RZ, R10, 0xff, RZ, 0xc0, !PT ;  /* 0x000000ff0aff7812 */ /* 0x000fe2000780c0ff */
[----:B------:R-:W-:Y:S02]  /*4d60*/  IMAD.MOV.U32 R10, RZ, RZ, 0x1 ;  /* 0x00000001ff0a7424 */ /* 0x000fe400078e00ff */
[----:B------:R-:W-:-:S10]  /*4d70*/  IMAD.MOV.U32 R13, RZ, RZ, RZ ;  /* 0x000000ffff0d7224 */ /* 0x000fd400078e00ff */
[----:B------:R-:W-:Y:S05]  /*4d80*/  @!P0 BRA `(.L_x_90) ;  /* 0x0000000c00688947 */ /* 0x000fea0003800000 */
[----:B------:R-:W0:Y:S01]  /*4d90*/  LDC R6, c[0x0][0x28c] ;  /* 0x0000a300ff067b82 */ /* 0x000e220000000800 */
[----:B------:R-:W-:Y:S01]  /*4da0*/  ULDC UR5, c[0x0][0x758] ;  /* 0x0001d60000057ab9 */ /* 0x000fe20000000800 */
[----:B------:R-:W-:Y:S01]  /*4db0*/  UMOV UR7, 0xffffffff ;  /* 0xffffffff00077882 */ /* 0x000fe20000000000 */
[----:B------:R-:W-:Y:S01]  /*4dc0*/  ULDC UR6, c[0x0][0xc] ;  /* 0x0000030000067ab9 */ /* 0x000fe20000000800 */
[----:B------:R-:W-:Y:S01]  /*4dd0*/  USHF.L.U32 UR9, UR7, UR5, URZ ;  /* 0x0000000507097299 */ /* 0x000fe2000800063f */
[C---:B------:R-:W-:Y:S01]  /*4de0*/  LOP3.LUT P2, RZ, R2.reuse, 0x7f, RZ, 0xc0, !PT ;  /* 0x0000007f02ff7812 */ /* 0x040fe2000784c0ff */
[----:B------:R-:W-:Y:S01]  /*4df0*/  UMOV UR8, 0x1 ;  /* 0x0000000100087882 */ /* 0x000fe20000000000 */
[----:B------:R-:W-:Y:S01]  /*4e00*/  ULDC UR7, c[0x0][0x10] ;  /* 0x0000040000077ab9 */ /* 0x000fe20000000800 */
[----:B------:R-:W-:Y:S01]  /*4e10*/  LOP3.LUT P0, RZ, R2, 0x1f, RZ, 0xc0, !PT ;  /* 0x0000001f02ff7812 */ /* 0x000fe2000780c0ff */
[----:B------:R-:W-:Y:S01]  /*4e20*/  UIMAD.WIDE.U32 UR6, UR6, UR7, URZ ;  /* 0x00000007060672a5 */ /* 0x000fe2000f8e003f */
[----:B------:R-:W-:Y:S01]  /*4e30*/  BSSY B0, `(.L_x_90) ;  /* 0x00000cf000007945 */ /* 0x000fe20003800000 */
[----:B------:R-:W-:Y:S01]  /*4e40*/  USHF.L.U32 UR5, UR8, UR5, URZ ;  /* 0x0000000508057299 */ /* 0x000fe2000800063f */
[----:B------:R-:W-:Y:S01]  /*4e50*/  IMAD.MOV.U32 R15, RZ, RZ, 0x1 ;  /* 0x00000001ff0f7424 */ /* 0x000fe200078e00ff */
[----:B------:R-:W-:Y:S01]  /*4e60*/  LOP3.LUT R16, R4, 0x2, RZ, 0xfc, !PT ;  /* 0x0000000204107812 */ /* 0x000fe200078efcff */
[----:B------:R-:W-:Y:S01]  /*4e70*/  ULDC UR8, c[0x0][0x14] ;  /* 0x0000050000087ab9 */ /* 0x000fe20000000800 */
[----:B------:R-:W-:Y:S01]  /*4e80*/  PLOP3.LUT P0, PT, P0, P2, PT, 0x8a, 0x0 ;  /* 0x000000000000781c */ /* 0x000fe20000705172 */
[----:B------:R-:W-:Y:S01]  /*4e90*/  UIMAD.WIDE.U32 UR30, UR6, UR8, URZ ;  /* 0x00000008061e72a5 */ /* 0x000fe2000f8e003f */
[----:B------:R-:W-:Y:S01]  /*4ea0*/  IMAD.MOV.U32 R10, RZ, RZ, 0x1 ;  /* 0x00000001ff0a7424 */ /* 0x000fe200078e00ff */
[----:B------:R-:W-:Y:S01]  /*4eb0*/  UIMAD UR13, UR7, UR8, URZ ;  /* 0x00000008070d72a4 */ /* 0x000fe2000f8e023f */
[----:B------:R-:W-:Y:S01]  /*4ec0*/  IMAD.MOV.U32 R13, RZ, RZ, RZ ;  /* 0x000000ffff0d7224 */ /* 0x000fe200078e00ff */
[----:B------:R-:W-:Y:S01]  /*4ed0*/  ULDC UR4, c[0x0][0x700] ;  /* 0x0001c00000047ab9 */ /* 0x000fe20000000800 */
[----:B------:R-:W-:-:S02]  /*4ee0*/  ULOP3.LUT UR21, URZ, UR9, URZ, 0x33, !UPT ;  /* 0x000000093f157292 */ /* 0x000fc4000f8e333f */
[----:B------:R-:W-:Y:S01]  /*4ef0*/  UIADD3 UR4, UR4, -0x1, URZ ;  /* 0xffffffff04047890 */ /* 0x000fe2000fffe03f */
[----:B0-----:R-:W-:Y:S01]  /*4f00*/  VIADD R6, R6, 0x7f ;  /* 0x0000007f06067836 */ /* 0x001fe20000000000 */
[----:B------:R-:W-:Y:S01]  /*4f10*/  UIADD3 UR13, UR31, UR13, URZ ;  /* 0x0000000d1f0d7290 */ /* 0x000fe2000fffe03f */
[----:B------:R-:W-:-:S03]  /*4f20*/  ULDC.64 UR32, c[0x0][0x198] ;  /* 0x0000660000207ab9 */ /* 0x000fc60000000a00 */
[----:B------:R-:W-:-:S04]  /*4f30*/  SHF.R.S32.HI R7, RZ, 0x1f, R6 ;  /* 0x0000001fff077819 */ /* 0x000fc80000011406 */
[----:B------:R-:W-:-:S04]  /*4f40*/  LEA.HI R7, R7, R6, RZ, 0x7 ;  /* 0x0000000607077211 */ /* 0x000fc800078f38ff */
[----:B------:R-:W-:-:S05]  /*4f50*/  SHF.R.S32.HI R12, RZ, 0x7, R7 ;  /* 0x00000007ff0c7819 */ /* 0x000fca0000011407 */
[----:B------:R-:W-:-:S07]  /*4f60*/  VIADD R11, R12, 0x1 ;  /* 0x000000010c0b7836 */ /* 0x000fce0000000000 */
.L_x_102:
[----:B------:R-:W-:-:S03]  /*4f70*/  UMOV UR6, 0xffffffff ;  /* 0xffffffff00067882 */ /* 0x000fc60000000000 */
[----:B------:R-:W-:Y:S05]  /*4f80*/  BRA.DIV UR6, `(.L_x_91) ;  /* 0x0000001206e07947 */ /* 0x000fea000b800000 */
[----:B------:R-:W-:-:S13]  /*4f90*/  ELECT P1, URZ, PT ;  /* 0x00000000003f782f */ /* 0x000fda0003820000 */
.L_x_121:
[----:B------:R-:W0:Y:S01]  /*4fa0*/  LDC R2, c[0x0][0x28c] ;  /* 0x0000a300ff027b82 */ /* 0x000e220000000800 */
[----:B------:R-:W-:Y:S01]  /*4fb0*/  BSSY B1, `(.L_x_92) ;  /* 0x0000043000017945 */ /* 0x000fe20003800000 */
[----:B0-----:R-:W-:-:S13]  /*4fc0*/  ISETP.LT.OR P1, PT, R2, 0x1, !P1 ;  /* 0x000000010200780c */ /* 0x001fda0004f21670 */
[----:B------:R-:W-:Y:S05]  /*4fd0*/  @P1 BRA `(.L_x_93) ;  /* 0x0000000400001947 */ /* 0x000fea0003800000 */
[C---:B------:R-:W-:Y:S01]  /*4fe0*/  IMAD.SHL.U32 R23, R14.reuse, 0x100, RZ ;  /* 0x000001000e177824 */ /* 0x040fe200078e00ff */
[----:B------:R-:W-:Y:S01]  /*4ff0*/  CS2R R20, SRZ ;  /* 0x0000000000147805 */ /* 0x000fe2000001ff00 */
[----:B------:R-:W-:Y:S02]  /*5000*/  IMAD.SHL.U32 R17, R17, 0x40, RZ ;  /* 0x0000004011117824 */ /* 0x000fe400078e00ff */
[----:B------:R-:W-:Y:S02]  /*5010*/  IMAD.SHL.U32 R14, R14, 0x80, RZ ;  /* 0x000000800e0e7824 */ /* 0x000fe400078e00ff */
[----:B------:R-:W-:Y:S02]  /*5020*/  IMAD.MOV.U32 R2, RZ, RZ, R11 ;  /* 0x000000ffff027224 */ /* 0x000fe400078e000b */
[----:B------:R-:W-:Y:S02]  /*5030*/  IMAD.MOV.U32 R6, RZ, RZ, R10 ;  /* 0x000000ffff067224 */ /* 0x000fe400078e000a */
[----:B------:R-:W-:-:S02]  /*5040*/  IMAD.MOV.U32 R7, RZ, RZ, R13 ;  /* 0x000000ffff077224 */ /* 0x000fc400078e000d */
[----:B------:R-:W-:-:S07]  /*5050*/  IMAD.MOV.U32 R22, RZ, RZ, RZ ;  /* 0x000000ffff167224 */ /* 0x000fce00078e00ff */
.L_x_97:
[----:B------:R-:W0:Y:S01]  /*5060*/  S2R R9, SR_CgaCtaId ;  /* 0x0000000000097919 */ /* 0x000e220000008800 */
[----:B------:R-:W-:-:S04]  /*5070*/  MOV R8, 0x400 ;  /* 0x0000040000087802 */ /* 0x000fc80000000f00 */
[----:B0-----:R-:W-:Y:S02]  /*5080*/  LEA R18, R9, R8, 0x18 ;  /* 0x0000000809127211 */ /* 0x001fe400078ec0ff */
[----:B------:R-:W-:Y:S01]  /*5090*/  SHF.L.U32 R8, R6, 0x1f, RZ ;  /* 0x0000001f06087819 */ /* 0x000fe200000006ff */
[----:B------:R-:W0:Y:S02]  /*50a0*/  @!P2 LDC R9, c[0x0][0x640] ;  /* 0x00019000ff09ab82 */ /* 0x000e240000000800 */
[----:B------:R-:W-:-:S04]  /*50b0*/  IMAD R19, R7, 0x8, R18 ;  /* 0x0000000807137824 */ /* 0x000fc800078e0212 */
[----:B------:R-:W1:Y:S02]  /*50c0*/  SYNCS.PHASECHK.TRANS64.TRYWAIT P1, [R19+URZ+0x60], R8 ;  /* 0x00006008130075a7 */ /* 0x000e64000802017f */
[----:B-1----:R-:W-:Y:S05]  /*50d0*/  @!P1 BRA `(.L_x_94) ;  /* 0x0000001000ac9947 */ /* 0x002fea0003800000 */
.L_x_122:
[----:B-1----:R-:W-:Y:S01]  /*50e0*/  PRMT R8, R16, 0x9910, RZ ;  /* 0x0000991010087816 */ /* 0x002fe200000000ff */
[----:B0-----:R0:W-:Y:S03]  /*50f0*/  @!P2 SYNCS.ARRIVE.TRANS64 RZ, [R19+URZ], R9 ;  /* 0x0000000913ffa9a7 */ /* 0x0011e6000800003f */
[----:B------:R-:W-:-:S13]  /*5100*/  ISETP.NE.AND P1, PT, R8, 0x2, PT ;  /* 0x000000020800780c */ /* 0x000fda0003f25270 */
[----:B0-----:R-:W-:Y:S05]  /*5110*/  @P1 BRA `(.L_x_95) ;  /* 0x0000000000041947 */ /* 0x001fea0003800000 */
[----:B------:R-:W-:Y:S01]  /*5120*/  BPT.TRAP 0x1 ;  /* 0x000000040000795c */ /* 0x000fe20000300000 */
.L_x_95:
[----:B------:R-:W-:Y:S05]  /*5130*/  @P0 BRA `(.L_x_96) ;  /* 0x0000000000040947 */ /* 0x000fea0003800000 */
[----:B------:R-:W-:Y:S01]  /*5140*/  BPT.TRAP 0x1 ;  /* 0x000000040000795c */ /* 0x000fe20000300000 */
.L_x_96:
[--C-:B------:R-:W-:Y:S01]  /*5150*/  IMAD R8, R7, 0x2000, R18.reuse ;  /* 0x0000200007087824 */ /* 0x100fe200078e0212 */
[----:B------:R-:W-:Y:S01]  /*5160*/  R2UR UR25, R19 ;  /* 0x00000000131972ca */ /* 0x000fe200000e0000 */
[----:B------:R-:W-:Y:S01]  /*5170*/  IMAD R18, R7, 0x800, R18 ;  /* 0x0000080007127824 */ /* 0x000fe200078e0212 */
[----:B------:R-:W-:Y:S01]  /*5180*/  R2UR UR28, R3 ;  /* 0x00000000031c72ca */ /* 0x000fe200000e0000 */
[----:B------:R-:W-:Y:S01]  /*5190*/  VIADD R2, R2, 0xffffffff ;  /* 0xffffffff02027836 */ /* 0x000fe20000000000 */
[----:B------:R-:W-:Y:S01]  /*51a0*/  R2UR UR8, R8 ;  /* 0x00000000080872ca */ /* 0x000fe200000e0000 */
[----:B------:R-:W-:Y:S01]  /*51b0*/  UIADD3 UR6, UP0, UR32, 0xf0, URZ ;  /* 0x000000f020067890 */ /* 0x000fe2000ff1e03f */
[----:B------:R-:W-:Y:S01]  /*51c0*/  R2UR UR16, R18 ;  /* 0x00000000121072ca */ /* 0x000fe200000e0000 */
[----:B------:R-:W-:Y:S01]  /*51d0*/  UIADD3 UR14, UP1, UR32, 0x1f0, URZ ;  /* 0x000001f0200e7890 */ /* 0x000fe2000ff3e03f */
[----:B------:R-:W-:Y:S01]  /*51e0*/  R2UR UR26, R21 ;  /* 0x00000000151a72ca */ /* 0x000fe200000e0000 */
[----:B------:R-:W-:Y:S01]  /*51f0*/  UIADD3 UR34, UP2, UR32, 0x2f0, URZ ;  /* 0x000002f020227890 */ /* 0x000fe2000ff5e03f */
[----:B------:R-:W-:Y:S01]  /*5200*/  R2UR UR27, R14 ;  /* 0x000000000e1b72ca */ /* 0x000fe200000e0000 */
[----:B------:R-:W-:Y:S01]  /*5210*/  UIADD3.X UR7, URZ, UR33, URZ, UP0, !UPT ;  /* 0x000000213f077290 */ /* 0x000fe200087fe43f */
[----:B------:R-:W-:Y:S01]  /*5220*/  R2UR UR18, R23 ;  /* 0x00000000171272ca */ /* 0x000fe200000e0000 */
[----:B------:R-:W-:Y:S01]  /*5230*/  UIADD3.X UR15, URZ, UR33, URZ, UP1, !UPT ;  /* 0x000000213f0f7290 */ /* 0x000fe20008ffe43f */
[----:B------:R-:W-:Y:S01]  /*5240*/  R2UR UR19, R22 ;  /* 0x00000000161372ca */ /* 0x000fe200000e0000 */
[----:B------:R-:W-:Y:S01]  /*5250*/  VIADD R7, R7, 0x1 ;  /* 0x0000000107077836 */ /* 0x000fe20000000000 */
[----:B------:R-:W-:Y:S01]  /*5260*/  R2UR UR10, R20 ;  /* 0x00000000140a72ca */ /* 0x000fe200000e0000 */
[----:B------:R-:W-:Y:S01]  /*5270*/  UIADD3 UR24, UR8, 0x180, URZ ;  /* 0x0000018008187890 */ /* 0x000fe2000fffe03f */
[----:B------:R-:W-:Y:S01]  /*5280*/  R2UR UR11, R17 ;  /* 0x00000000110b72ca */ /* 0x000fe200000e0000 */
[----:B------:R-:W-:Y:S01]  /*5290*/  UIADD3 UR16, UR16, 0x30180, URZ ;  /* 0x0003018010107890 */ /* 0x000fe2000fffe03f */
[----:B------:R-:W-:Y:S01]  /*52a0*/  ISETP.GT.AND P4, PT, R2, 0x1, PT ;  /* 0x000000010200780c */ /* 0x000fe20003f84270 */
[----:B------:R-:W-:Y:S01]  /*52b0*/  UIADD3.X UR35, URZ, UR33, URZ, UP2, !UPT ;  /* 0x000000213f237290 */ /* 0x000fe200097fe43f */
[----:B------:R-:W-:Y:S01]  /*52c0*/  ISETP.NE.AND P1, PT, R7, 0xc, PT ;  /* 0x0000000c0700780c */ /* 0x000fe20003f25270 */
[----:B------:R-:W-:Y:S01]  /*52d0*/  UIADD3 UR8, UR8, 0x18180, URZ ;  /* 0x0001818008087890 */ /* 0x000fe2000fffe03f */
[----:B------:R-:W-:Y:S01]  /*52e0*/  VIADD R22, R22, 0x1 ;  /* 0x0000000116167836 */ /* 0x000fe20000000000 */
[----:B------:R-:W-:Y:S01]  /*52f0*/  UMOV UR22, 0x0 ;  /* 0x0000000000167882 */ /* 0x000fe20000000000 */
[----:B------:R-:W-:Y:S01]  /*5300*/  UMOV UR23, 0x10000000 ;  /* 0x1000000000177882 */ /* 0x000fe20000000000 */
[----:B------:R-:W-:Y:S01]  /*5310*/  UMOV UR17, UR25 ;  /* 0x0000001900117c82 */ /* 0x000fe20008000000 */
[----:B------:R-:W-:Y:S01]  /*5320*/  UMOV UR20, UR28 ;  /* 0x0000001c00147c82 */ /* 0x000fe20008000000 */
[----:B------:R0:W-:Y:S01]  /*5330*/  UTMALDG.3D [UR24], [UR6], desc[UR22] ;  /* 0x00001618060075b4 */ /* 0x0001e20008011000 */
[----:B------:R-:W-:Y:S01]  /*5340*/  UMOV UR9, UR25 ;  /* 0x0000001900097c82 */ /* 0x000fe20008000000 */
[----:B------:R-:W-:Y:S01]  /*5350*/  UMOV UR12, UR28 ;  /* 0x0000001c000c7c82 */ /* 0x000fe20008000000 */
[----:B------:R-:W-:Y:S01]  /*5360*/  SEL R9, RZ, 0x1, P1 ;  /* 0x00000001ff097807 */ /* 0x000fe20000800000 */
[----:B------:R-:W-:Y:S01]  /*5370*/  VIADD R21, R21, 0x40 ;  /* 0x0000004015157836 */ /* 0x000fe20000000000 */
[----:B------:R-:W-:Y:S01]  /*5380*/  SEL R7, R7, RZ, P1 ;  /* 0x000000ff07077207 */ /* 0x000fe20000800000 */
[----:B------:R-:W-:Y:S01]  /*5390*/  VIADD R20, R20, 0x80 ;  /* 0x0000008014147836 */ /* 0x000fe20000000000 */
[----:B------:R-:W-:Y:S01]  /*53a0*/  LOP3.LUT R6, R6, R9, RZ, 0x3c, !PT ;  /* 0x0000000906067212 */ /* 0x000fe200078e3cff */
[----:B------:R0:W-:Y:S01]  /*53b0*/  UTMALDG.3D [UR16], [UR14], desc[UR22] ;  /* 0x000016100e0075b4 */ /* 0x0001e20008011000 */
[----:B------:R0:W-:Y:S02]  /*53c0*/  UTMALDG.3D [UR8], [UR34], desc[UR22] ;  /* 0x00001608220075b4 */ /* 0x0001e40008011000 */
[----:B0-----:R-:W-:Y:S05]  /*53d0*/  @P4 BRA `(.L_x_97) ;  /* 0xfffffffc00204947 */ /* 0x001fea000383ffff */
.L_x_93:
[----:B------:R-:W-:Y:S05]  /*53e0*/  BSYNC B1 ;  /* 0x0000000000017941 */ /* 0x000fea0003800000 */
.L_x_92:
[----:B------:R-:W-:Y:S01]  /*53f0*/  LOP3.LUT P4, RZ, R15, 0xff, RZ, 0xc0, !PT ;  /* 0x000000ff0fff7812 */ /* 0x000fe2000788c0ff */
[----:B------:R-:W-:Y:S01]  /*5400*/  IMAD.IADD R6, R12, 0x1, R13 ;  /* 0x000000010c067824 */ /* 0x000fe200078e020d */
[----:B------:R-:W-:Y:S01]  /*5410*/  IADD3 R0, P5, R0, UR30, RZ ;  /* 0x0000001e00007c10 */ /* 0x000fe2000ffbe0ff */
[----:B------:R-:W-:Y:S01]  /*5420*/  ULDC.64 UR6, c[0x0][0x750] ;  /* 0x0001d40000067ab9 */ /* 0x000fe20000000a00 */
[----:B------:R-:W-:Y:S01]  /*5430*/  BSSY B1, `(.L_x_98) ;  /* 0x000006c000017945 */ /* 0x000fe20003800000 */
[----:B------:R-:W-:Y:S01]  /*5440*/  IMAD.MOV.U32 R14, RZ, RZ, -0x1 ;  /* 0xffffffffff0e7424 */ /* 0x000fe200078e00ff */
[----:B------:R-:W-:Y:S01]  /*5450*/  ISETP.GT.U32.AND P1, PT, R6, 0xb, PT ;  /* 0x0000000b0600780c */ /* 0x000fe20003f24070 */
[----:B------:R-:W-:Y:S01]  /*5460*/  IMAD.MOV.U32 R17, RZ, RZ, -0x1 ;  /* 0xffffffffff117424 */ /* 0x000fe200078e00ff */
[----:B------:R-:W-:Y:S02]  /*5470*/  IADD3.X R5, R5, UR13, RZ, P5, !PT ;  /* 0x0000000d05057c10 */ /* 0x000fe4000affe4ff */
[----:B------:R-:W-:-:S02]  /*5480*/  ISETP.LT.U32.AND P1, PT, R12, 0xc, P1 ;  /* 0x0000000c0c00780c */ /* 0x000fc40000f21070 */
[----:B------:R-:W-:Y:S01]  /*5490*/  PRMT R15, RZ, 0x7610, R15 ;  /* 0x00007610ff0f7816 */ /* 0x000fe2000000000f */
[----:B------:R-:W0:Y:S01]  /*54a0*/  @P4 S2R R3, SR_CgaCtaId ;  /* 0x0000000000034919 */ /* 0x000e220000008800 */
[----:B------:R-:W-:-:S04]  /*54b0*/  @P4 MOV R2, 0x400 ;  /* 0x0000040000024802 */ /* 0x000fc80000000f00 */
[----:B0-----:R-:W-:Y:S01]  /*54c0*/  @P4 LEA R7, R3, R2, 0x18 ;  /* 0x0000000203074211 */ /* 0x001fe200078ec0ff */
[----:B------:R-:W-:-:S03]  /*54d0*/  IMAD.WIDE.U32 R2, R6, -0x55555555, RZ ;  /* 0xaaaaaaab06027825 */ /* 0x000fc600078e00ff */
[----:B------:R0:W-:Y:S01]  /*54e0*/  @P4 SYNCS.ARRIVE.TRANS64.A1T0 RZ, [R7+URZ+0xd8], RZ ;  /* 0x0000d8ff07ff49a7 */ /* 0x0001e2000810003f */
[----:B------:R-:W-:Y:S02]  /*54f0*/  ISETP.GE.U32.AND P4, PT, R12, 0xc, PT ;  /* 0x0000000c0c00780c */ /* 0x000fe40003f86070 */
[----:B------:R-:W-:Y:S02]  /*5500*/  PRMT R2, RZ, 0x7610, R2 ;  /* 0x00007610ff027816 */ /* 0x000fe40000000002 */
[----:B0-----:R-:W-:Y:S02]  /*5510*/  SHF.R.U32.HI R7, RZ, 0x3, R3 ;  /* 0x00000003ff077819 */ /* 0x001fe40000011603 */
[----:B------:R-:W-:Y:S02]  /*5520*/  SEL R3, RZ, 0x1, !P1 ;  /* 0x00000001ff037807 */ /* 0x000fe40004800000 */
[----:B------:R-:W-:Y:S01]  /*5530*/  ISETP.GE.U32.AND P1, PT, R0, UR6, PT ;  /* 0x0000000600007c0c */ /* 0x000fe2000bf26070 */
[----:B------:R-:W-:Y:S01]  /*5540*/  IMAD R13, R7, -0xc, R6 ;  /* 0xfffffff4070d7824 */ /* 0x000fe200078e0206 */
[----:B------:R-:W-:Y:S01]  /*5550*/  LOP3.LUT R10, R10, R3, RZ, 0x3c, !PT ;  /* 0x000000030a0a7212 */ /* 0x000fe200078e3cff */
[----:B------:R-:W-:Y:S01]  /*5560*/  IMAD.MOV.U32 R3, RZ, RZ, -0x1 ;  /* 0xffffffffff037424 */ /* 0x000fe200078e00ff */
[----:B------:R-:W-:-:S02]  /*5570*/  ISETP.GE.U32.AND.EX P1, PT, R5, UR7, PT, P1 ;  /* 0x0000000705007c0c */ /* 0x000fc4000bf26110 */
[----:B------:R-:W-:-:S11]  /*5580*/  @P4 LOP3.LUT R10, R10, 0x1, R7, 0x78, !PT ;  /* 0x000000010a0a4812 */ /* 0x000fd600078e7807 */
[----:B------:R-:W-:Y:S05]  /*5590*/  @P1 BRA `(.L_x_99) ;  /* 0x0000000400541947 */ /* 0x000fea0003800000 */
[----:B------:R-:W-:Y:S01]  /*55a0*/  ULDC.64 UR6, c[0x0][0x728] ;  /* 0x0001ca0000067ab9 */ /* 0x000fe20000000a00 */
[----:B------:R-:W0:Y:S01]  /*55b0*/  S2R R17, SR_CTAID.X ;  /* 0x0000000000117919 */ /* 0x000e220000002500 */
[----:B------:R-:W-:Y:S01]  /*55c0*/  ISETP.NE.U32.AND P1, PT, RZ, UR6, PT ;  /* 0x00000006ff007c0c */ /* 0x000fe2000bf25070 */
[----:B------:R-:W-:Y:S01]  /*55d0*/  ULDC UR9, c[0x0][0x730] ;  /* 0x0001cc0000097ab9 */ /* 0x000fe20000000800 */
[----:B------:R-:W-:Y:S01]  /*55e0*/  IMAD.MOV.U32 R2, RZ, RZ, R0 ;  /* 0x000000ffff027224 */ /* 0x000fe200078e0000 */
[----:B------:R-:W1:Y:S01]  /*55f0*/  S2R R14, SR_CTAID.Y ;  /* 0x00000000000e7919 */ /* 0x000e620000002600 */
[----:B------:R-:W-:Y:S01]  /*5600*/  ISETP.NE.AND.EX P1, PT, RZ, UR7, PT, P1 ;  /* 0x00000007ff007c0c */ /* 0x000fe2000bf25310 */
[----:B------:R-:W-:-:S12]  /*5610*/  IMAD.MOV.U32 R3, RZ, RZ, R5 ;  /* 0x000000ffff037224 */ /* 0x000fd800078e0005 */
[----:B------:R-:W-:Y:S05]  /*5620*/  @!P1 BRA `(.L_x_100) ;  /* 0x0000000000289947 */ /* 0x000fea0003800000 */
[----:B------:R-:W-:Y:S02]  /*5630*/  ULDC UR8, c[0x0][0x734] ;  /* 0x0001cd0000087ab9 */ /* 0x000fe40000000800 */
[----:B------:R-:W-:-:S05]  /*5640*/  IADD3 R9, P1, R0, UR8, RZ ;  /* 0x0000000800097c10 */ /* 0x000fca000ff3e0ff */
[----:B------:R-:W-:-:S04]  /*5650*/  IMAD.X R19, RZ, RZ, R5, P1 ;  /* 0x000000ffff137224 */ /* 0x000fc800008e0605 */
[----:B------:R-:W-:-:S04]  /*5660*/  IMAD.WIDE.U32 R6, R19, UR6, RZ ;  /* 0x0000000613067c25 */ /* 0x000fc8000f8e00ff */
[----:B------:R-:W-:-:S04]  /*5670*/  IMAD.WIDE.U32 R6, P1, R9, UR7, R6 ;  /* 0x0000000709067c25 */ /* 0x000fc8000f820006 */
[----:B------:R-:W-:-:S04]  /*5680*/  IMAD.WIDE.U32 R8, R9, UR6, RZ ;  /* 0x0000000609087c25 */ /* 0x000fc8000f8e00ff */
[----:B------:R-:W-:Y:S01]  /*5690*/  IMAD.X R3, RZ, RZ, RZ, P1 ;  /* 0x000000ffff037224 */ /* 0x000fe200008e06ff */
[----:B------:R-:W-:Y:S01]  /*56a0*/  IADD3 RZ, P1, R9, R6, RZ ;  /* 0x0000000609ff7210 */ /* 0x000fe20007f3e0ff */
[----:B------:R-:W-:-:S04]  /*56b0*/  IMAD.MOV.U32 R2, RZ, RZ, R7 ;  /* 0x000000ffff027224 */ /* 0x000fc800078e0007 */
[----:B------:R-:W-:-:S08]  /*56c0*/  IMAD.WIDE.U32.X R2, R19, UR7, R2, P1 ;  /* 0x0000000713027c25 */ /* 0x000fd000088e0402 */
.L_x_100:
[--C-:B------:R-:W-:Y:S01]  /*56d0*/  SHF.R.U64 R8, R2, UR9, R3.reuse ;  /* 0x0000000902087c19 */ /* 0x100fe20008001203 */
[----:B------:R-:W-:Y:S01]  /*56e0*/  ULDC.64 UR6, c[0x0][0x720] ;  /* 0x0001c80000067ab9 */ /* 0x000fe20000000a00 */
[----:B------:R-:W-:Y:S01]  /*56f0*/  SHF.R.U32.HI R2, RZ, UR9, R3 ;  /* 0x00000009ff027c19 */ /* 0x000fe20008011603 */
[----:B------:R-:W-:Y:S01]  /*5700*/  IMAD.MOV.U32 R3, RZ, RZ, R5 ;  /* 0x000000ffff037224 */ /* 0x000fe200078e0005 */
[----:B------:R-:W-:Y:S01]  /*5710*/  IADD3 R7, P1, RZ, -R8, RZ ;  /* 0x80000008ff077210 */ /* 0x000fe20007f3e0ff */
[----:B------:R-:W2:Y:S01]  /*5720*/  LDC R22, c[0x0][0x144] ;  /* 0x00005100ff167b82 */ /* 0x000ea20000000800 */
[----:B0-----:R-:W-:Y:S01]  /*5730*/  I2FP.F32.U32 R9, R17 ;  /* 0x0000001100097245 */ /* 0x001fe20000201000 */
[----:B------:R-:W-:Y:S01]  /*5740*/  ULDC.64 UR10, c[0x0][0x740] ;  /* 0x0001d000000a7ab9 */ /* 0x000fe20000000a00 */
[----:B------:R-:W-:Y:S01]  /*5750*/  ULDC UR8, c[0x0][0x708] ;  /* 0x0001c20000087ab9 */ /* 0x000fe20000000800 */
[----:B------:R-:W-:Y:S01]  /*5760*/  IMAD.X R2, RZ, RZ, ~R2, P1 ;  /* 0x000000ffff027224 */ /* 0x000fe200008e0e02 */
[----:B------:R-:W-:-:S03]  /*5770*/  ISETP.NE.U32.AND P1, PT, RZ, UR10, PT ;  /* 0x0000000aff007c0c */ /* 0x000fc6000bf25070 */
[----:B------:R-:W-:Y:S01]  /*5780*/  IMAD R6, R2, UR6, RZ ;  /* 0x0000000602067c24 */ /* 0x000fe2000f8e02ff */
[----:B------:R-:W0:Y:S01]  /*5790*/  LDC R19, c[0x0][0x148] ;  /* 0x00005200ff137b82 */ /* 0x000e220000000800 */
[----:B------:R-:W-:Y:S01]  /*57a0*/  IMAD.MOV.U32 R2, RZ, RZ, R0 ;  /* 0x000000ffff027224 */ /* 0x000fe200078e0000 */
[----:B------:R-:W-:-:S03]  /*57b0*/  ISETP.NE.AND.EX P1, PT, RZ, UR11, PT, P1 ;  /* 0x0000000bff007c0c */ /* 0x000fc6000bf25310 */
[----:B------:R-:W-:Y:S01]  /*57c0*/  IMAD.WIDE.U32 R2, R7, UR6, R2 ;  /* 0x0000000607027c25 */ /* 0x000fe2000f8e0002 */
[----:B------:R-:W-:-:S03]  /*57d0*/  ULDC UR6, c[0x0][0x150] ;  /* 0x0000540000067ab9 */ /* 0x000fc60000000800 */
[----:B------:R-:W-:Y:S02]  /*57e0*/  IMAD R7, R7, UR7, R6 ;  /* 0x0000000707077c24 */ /* 0x000fe4000f8e0206 */
[----:B------:R-:W-:Y:S01]  /*57f0*/  FMUL R6, R9, UR6 ;  /* 0x0000000609067c20 */ /* 0x000fe20008400000 */
[----:B------:R-:W-:Y:S01]  /*5800*/  ULDC UR6, c[0x0][0x718] ;  /* 0x0001c60000067ab9 */ /* 0x000fe20000000800 */
[----:B------:R-:W-:Y:S01]  /*5810*/  ULDC UR7, c[0x0][0x154] ;  /* 0x0000550000077ab9 */ /* 0x000fe20000000800 */
[----:B------:R-:W-:-:S03]  /*5820*/  IMAD.IADD R3, R3, 0x1, R7 ;  /* 0x0000000103037824 */ /* 0x000fc600078e0207 */
[----:B------:R-:W3:Y:S02]  /*5830*/  F2I.U32.TRUNC.NTZ R6, R6 ;  /* 0x0000000600067305 */ /* 0x000ee4000020f000 */
[----:B------:R-:W-:Y:S02]  /*5840*/  SHF.R.U64 R9, R2, UR6, R3 ;  /* 0x0000000602097c19 */ /* 0x000fe40008001203 */
[----:B-1----:R-:W-:-:S05]  /*5850*/  I2FP.F32.U32 R2, R14 ;  /* 0x0000000e00027245 */ /* 0x002fca0000201000 */
[----:B------:R-:W-:Y:S01]  /*5860*/  FMUL R21, R2, UR7 ;  /* 0x0000000702157c20 */ /* 0x000fe20008400000 */
[----:B------:R-:W-:Y:S01]  /*5870*/  SHF.R.U32.HI R2, RZ, UR6, R3 ;  /* 0x00000006ff027c19 */ /* 0x000fe20008011603 */
[----:B------:R-:W-:-:S03]  /*5880*/  ULDC UR6, c[0x0][0x758] ;  /* 0x0001d60000067ab9 */ /* 0x000fc60000000800 */
[--C-:B------:R-:W-:Y:S01]  /*5890*/  SHF.R.U64 R20, R9, UR8, R2.reuse ;  /* 0x0000000809147c19 */ /* 0x100fe20008001202 */
[----:B------:R-:W1:Y:S01]  /*58a0*/  F2I.U32.TRUNC.NTZ R21, R21 ;  /* 0x0000001500157305 */ /* 0x000e62000020f000 */
[----:B------:R-:W-:Y:S01]  /*58b0*/  SHF.R.U32.HI R3, RZ, UR8, R2 ;  /* 0x00000008ff037c19 */ /* 0x000fe20008011602 */
[----:B---3--:R-:W-:-:S03]  /*58c0*/  IMAD.MOV R6, RZ, RZ, -R6 ;  /* 0x000000ffff067224 */ /* 0x008fc600078e0a06 */
[----:B------:R-:W-:Y:S01]  /*58d0*/  SHF.R.U64 R18, R20, UR6, R3 ;  /* 0x0000000614127c19 */ /* 0x000fe20008001203 */
[----:B--2---:R-:W-:Y:S01]  /*58e0*/  IMAD R17, R22, R6, R17 ;  /* 0x0000000616117224 */ /* 0x004fe200078e0211 */
[----:B------:R-:W-:-:S03]  /*58f0*/  SHF.R.U32.HI R23, RZ, UR6, R3 ;  /* 0x00000006ff177c19 */ /* 0x000fc60008011603 */
[----:B------:R-:W-:Y:S02]  /*5900*/  IMAD.MOV.U32 R2, RZ, RZ, R18 ;  /* 0x000000ffff027224 */ /* 0x000fe400078e0012 */
[----:B------:R-:W-:Y:S01]  /*5910*/  IMAD.MOV.U32 R3, RZ, RZ, R23 ;  /* 0x000000ffff037224 */ /* 0x000fe200078e0017 */
[----:B------:R-:W-:Y:S06]  /*5920*/  @!P1 BRA `(.L_x_101) ;  /* 0x0000000000289947 */ /* 0x000fec0003800000 */
[----:B------:R-:W-:Y:S02]  /*5930*/  ULDC UR6, c[0x0][0x74c] ;  /* 0x0001d30000067ab9 */ /* 0x000fe40000000800 */
[----:B------:R-:W-:-:S05]  /*5940*/  IADD3 R3, P1, R18, UR6, RZ ;  /* 0x0000000612037c10 */ /* 0x000fca000ff3e0ff */
[----:B------:R-:W-:-:S04]  /*5950*/  IMAD.X R23, RZ, RZ, R23, P1 ;  /* 0x000000ffff177224 */ /* 0x000fc800008e0617 */
[----:B------:R-:W-:-:S04]  /*5960*/  IMAD.WIDE.U32 R6, R23, UR10, RZ ;  /* 0x0000000a17067c25 */ /* 0x000fc8000f8e00ff */
[----:B------:R-:W-:-:S04]  /*5970*/  IMAD.WIDE.U32 R6, P1, R3, UR11, R6 ;  /* 0x0000000b03067c25 */ /* 0x000fc8000f820006 */
[----:B------:R-:W-:-:S04]  /*5980*/  IMAD.WIDE.U32 R2, R3, UR10, RZ ;  /* 0x0000000a03027c25 */ /* 0x000fc8000f8e00ff */
[----:B------:R-:W-:Y:S01]  /*5990*/  IMAD.MOV.U32 R2, RZ, RZ, R7 ;  /* 0x000000ffff027224 */ /* 0x000fe200078e0007 */
[----:B------:R-:W-:Y:S01]  /*59a0*/  IADD3 RZ, P4, R3, R6, RZ ;  /* 0x0000000603ff7210 */ /* 0x000fe20007f9e0ff */
[----:B------:R-:W-:-:S04]  /*59b0*/  IMAD.X R3, RZ, RZ, RZ, P1 ;  /* 0x000000ffff037224 */ /* 0x000fc800008e06ff */
[----:B------:R-:W-:-:S08]  /*59c0*/  IMAD.WIDE.U32.X R2, R23, UR11, R2, P4 ;  /* 0x0000000b17027c25 */ /* 0x000fd0000a0e0402 */
.L_x_101:
[----:B------:R-:W-:Y:S01]  /*59d0*/  ULDC UR6, c[0x0][0x748] ;  /* 0x0001d20000067ab9 */ /* 0x000fe20000000800 */
[----:B-1----:R-:W-:Y:S01]  /*59e0*/  IMAD.MOV R21, RZ, RZ, -R21 ;  /* 0x000000ffff157224 */ /* 0x002fe200078e0a15 */
[----:B------:R-:W-:Y:S01]  /*59f0*/  SHF.R.U64 R3, R2, UR6, R3 ;  /* 0x0000000602037c19 */ /* 0x000fe20008001203 */
[----:B------:R-:W-:Y:S01]  /*5a00*/  ULDC UR6, c[0x0][0x738] ;  /* 0x0001ce0000067ab9 */ /* 0x000fe20000000800 */
[----:B------:R-:W-:Y:S01]  /*5a10*/  LOP3.LUT R20, R20, UR21, RZ, 0xc0, !PT ;  /* 0x0000001514147c12 */ /* 0x000fe2000f8ec0ff */
[----:B0-----:R-:W-:Y:S01]  /*5a20*/  @P3 IMAD R17, R19, R21, R14 ;  /* 0x0000001513113224 */ /* 0x001fe200078e020e */
[----:B------:R-:W-:Y:S01]  /*5a30*/  ULDC UR7, c[0x0][0x710] ;  /* 0x0001c40000077ab9 */ /* 0x000fe20000000800 */
[----:B------:R-:W-:Y:S02]  /*5a40*/  IMAD.MOV R7, RZ, RZ, -R3 ;  /* 0x000000ffff077224 */ /* 0x000fe400078e0a03 */
[----:B------:R-:W-:Y:S01]  /*5a50*/  IMAD R14, R3, UR5, R20 ;  /* 0x00000005030e7c24 */ /* 0x000fe2000f8e0214 */
[----:B------:R-:W-:Y:S01]  /*5a60*/  LOP3.LUT R3, R9, UR4, RZ, 0xc0, !PT ;  /* 0x0000000409037c12 */ /* 0x000fe2000f8ec0ff */
[----:B------:R-:W-:Y:S01]  /*5a70*/  IMAD R18, R7, UR6, R18 ;  /* 0x0000000607127c24 */ /* 0x000fe2000f8e0212 */
[----:B------:R-:W-:Y:S01]  /*5a80*/  ULDC UR6, c[0x0][0x700] ;  /* 0x0001c00000067ab9 */ /* 0x000fe20000000800 */
[----:B------:R-:W-:-:S02]  /*5a90*/  IMAD R14, R14, UR7, R17 ;  /* 0x000000070e0e7c24 */ /* 0x000fc4000f8e0211 */
[----:B------:R-:W-:Y:S02]  /*5aa0*/  IMAD R3, R18, UR6, R3 ;  /* 0x0000000612037c24 */ /* 0x000fe4000f8e0203 */
[----:B------:R-:W-:-:S03]  /*5ab0*/  IMAD.MOV.U32 R2, RZ, RZ, 0x1 ;  /* 0x00000001ff027424 */ /* 0x000fc600078e00ff */
[----:B------:R-:W-:Y:S02]  /*5ac0*/  SEL R17, R3, R14, !P3 ;  /* 0x0000000e03117207 */ /* 0x000fe40005800000 */
[----:B------:R-:W-:Y:S01]  /*5ad0*/  SEL R14, R14, R3, !P3 ;  /* 0x000000030e0e7207 */ /* 0x000fe20005800000 */
[----:B------:R-:W-:-:S07]  /*5ae0*/  IMAD.MOV.U32 R3, RZ, RZ, R8 ;  /* 0x000000ffff037224 */ /* 0x000fce00078e0008 */
.L_x_99:
[----:B------:R-:W-:Y:S05]  /*5af0*/  BSYNC B1 ;  /* 0x0000000000017941 */ /* 0x000fea0003800000 */
.L_x_98:
[----:B------:R-:W-:-:S13]  /*5b00*/  LOP3.LUT P1, RZ, R2, 0xff, RZ, 0xc0, !PT ;  /* 0x000000ff02ff7812 */ /* 0x000fda000782c0ff */
[----:B------:R-:W-:Y:S05]  /*5b10*/  @P1 BRA `(.L_x_102) ;  /* 0xfffffff400141947 */ /* 0x000fea000383ffff */
[----:B------:R-:W-:Y:S05]  /*5b20*/  BSYNC B0 ;  /* 0x0000000000007941 */ /* 0x000fea0003800000 */
.L_x_90:
[----:B------:R-:W-:-:S03]  /*5b30*/  UMOV UR6, 0xffffffff ;  /* 0xffffffff00067882 */ /* 0x000fc60000000000 */
[----:B------:R-:W-:Y:S05]  /*5b40*/  BRA.DIV UR6, `(.L_x_103) ;  /* 0x0000000a06247947 */ /* 0x000fea000b800000 */
[----:B------:R-:W-:-:S13]  /*5b50*/  ELECT P0, URZ, PT ;  /* 0x00000000003f782f */ /* 0x000fda0003800000 */
.L_x_125:
[----:B------:R-:W-:Y:S04]  /*5b60*/  BSSY B0, `(.L_x_104) ;  /* 0x0000073000007945 */ /* 0x000fe80003800000 */
[----:B------:R-:W-:Y:S05]  /*5b70*/  @!P0 BRA `(.L_x_105) ;  /* 0x0000000400c48947 */ /* 0x000fea0003800000 */
[----:B------:R-:W-:-:S04]  /*5b80*/  LOP3.LUT R4, R4, 0x2, RZ, 0xfc, !PT ;  /* 0x0000000204047812 */ /* 0x000fc800078efcff */
[----:B------:R-:W-:-:S13]  /*5b90*/  ISETP.NE.AND P0, PT, R4, 0x3, PT ;  /* 0x000000030400780c */ /* 0x000fda0003f05270 */
[----:B------:R-:W-:Y:S05]  /*5ba0*/  @!P0 BRA `(.L_x_106) ;  /* 0x0000000000048947 */ /* 0x000fea0003800000 */
[----:B------:R-:W-:Y:S01]  /*5bb0*/  BPT.TRAP 0x1 ;  /* 0x000000040000795c */ /* 0x000fe20000300000 */
.L_x_106:
[----:B------:R-:W0:Y:S01]  /*5bc0*/  S2R R3, SR_CgaCtaId ;  /* 0x0000000000037919 */ /* 0x000e220000008800 */
[----:B------:R-:W-:Y:S02]  /*5bd0*/  MOV R0, 0x400 ;  /* 0x0000040000007802 */ /* 0x000fe40000000f00 */
[----:B------:R-:W-:Y:S02]  /*5be0*/  SHF.L.U32 R2, R10, 0x1f, RZ ;  /* 0x0000001f0a027819 */ /* 0x000fe400000006ff */
[----:B0-----:R-:W-:-:S05]  /*5bf0*/  LEA R0, R3, R0, 0x18 ;  /* 0x0000000003007211 */ /* 0x001fca00078ec0ff */
[----:B------:R-:W-:-:S04]  /*5c00*/  VIADD R0, R0, 0x60 ;  /* 0x0000006000007836 */ /* 0x000fc80000000000 */
[C---:B------:R-:W-:Y:S02]  /*5c10*/  IMAD R5, R13.reuse, 0x8, R0 ;  /* 0x000000080d057824 */ /* 0x040fe400078e0200 */
[----:B------:R-:W-:Y:S02]  /*5c20*/  VIADD R13, R13, 0x1 ;  /* 0x000000010d0d7836 */ /* 0x000fe40000000000 */
[----:B------:R-:W0:Y:S03]  /*5c30*/  SYNCS.PHASECHK.TRANS64.TRYWAIT P0, [R5+URZ], R2 ;  /* 0x00000002050075a7 */ /* 0x000e26000800017f */
[----:B------:R-:W-:-:S04]  /*5c40*/  ISETP.NE.AND P1, PT, R13, 0xc, PT ;  /* 0x0000000c0d00780c */ /* 0x000fc80003f25270 */
[----:B------:R-:W-:Y:S02]  /*5c50*/  SEL R3, RZ, 0x1, P1 ;  /* 0x00000001ff037807 */ /* 0x000fe40000800000 */
[----:B------:R-:W-:Y:S02]  /*5c60*/  SEL R13, R13, RZ, P1 ;  /* 0x000000ff0d0d7207 */ /* 0x000fe40000800000 */
[----:B------:R-:W-:-:S03]  /*5c70*/  LOP3.LUT R10, R10, R3, RZ, 0x3c, !PT ;  /* 0x000000030a0a7212 */ /* 0x000fc600078e3cff */
[----:B------:R-:W-:Y:S01]  /*5c80*/  IMAD R7, R13, 0x8, R0 ;  /* 0x000000080d077824 */ /* 0x000fe200078e0200 */
[----:B------:R-:W-:Y:S01]  /*5c90*/  SHF.L.U32 R4, R10, 0x1f, RZ ;  /* 0x0000001f0a047819 */ /* 0x000fe200000006ff */
[----:B0-----:R-:W-:Y:S06]  /*5ca0*/  @!P0 BRA `(.L_x_107) ;  /* 0x0000000400f08947 */ /* 0x001fec0003800000 */
.L_x_126:
[----:B------:R-:W1:Y:S01]  /*5cb0*/  SYNCS.PHASECHK.TRANS64.TRYWAIT P0, [R7+URZ], R4 ;  /* 0x00000004070075a7 */ /* 0x000e62000800017f */
[----:B0-----:R-:W-:-:S05]  /*5cc0*/  VIADD R2, R13, 0x1 ;  /* 0x000000010d027836 */ /* 0x001fca0000000000 */
[----:B------:R-:W-:-:S04]  /*5cd0*/  ISETP.NE.AND P1, PT, R2, 0xc, PT ;  /* 0x0000000c0200780c */ /* 0x000fc80003f25270 */
[----:B------:R-:W-:Y:S02]  /*5ce0*/  SEL R3, RZ, 0x1, P1 ;  /* 0x00000001ff037807 */ /* 0x000fe40000800000 */
[----:B------:R-:W-:Y:S02]  /*5cf0*/  SEL R9, R2, RZ, P1 ;  /* 0x000000ff02097207 */ /* 0x000fe40000800000 */
[----:B------:R-:W-:-:S03]  /*5d00*/  LOP3.LUT R10, R10, R3, RZ, 0x3c, !PT ;  /* 0x000000030a0a7212 */ /* 0x000fc600078e3cff */
[----:B------:R-:W-:Y:S01]  /*5d10*/  IMAD R6, R9, 0x8, R0 ;  /* 0x0000000809067824 */ /* 0x000fe200078e0200 */
[----:B------:R-:W-:Y:S01]  /*5d20*/  SHF.L.U32 R5, R10, 0x1f, RZ ;  /* 0x0000001f0a057819 */ /* 0x000fe200000006ff */
[----:B-1----:R-:W-:Y:S06]  /*5d30*/  @!P0 BRA `(.L_x_108) ;  /* 0x0000000400e08947 */ /* 0x002fec0003800000 */
.L_x_127:
[----:B------:R-:W1:Y:S01]  /*5d40*/  SYNCS.PHASECHK.TRANS64.TRYWAIT P0, [R6+URZ], R5 ;  /* 0x00000005060075a7 */ /* 0x000e62000800017f */
[----:B------:R-:W-:-:S05]  /*5d50*/  VIADD R2, R9, 0x1 ;  /* 0x0000000109027836 */ /* 0x000fca0000000000 */
[----:B------:R-:W-:-:S04]  /*5d60*/  ISETP.NE.AND P1, PT, R2, 0xc, PT ;  /* 0x0000000c0200780c */ /* 0x000fc80003f25270 */
[----:B------:R-:W-:Y:S02]  /*5d70*/  SEL R3, RZ, 0x1, P1 ;  /* 0x00000001ff037807 */ /* 0x000fe40000800000 */
[----:B0-----:R-:W-:Y:S02]  /*5d80*/  SEL R7, R2, RZ, P1 ;  /* 0x000000ff02077207 */ /* 0x001fe40000800000 */
[----:B------:R-:W-:-:S03]  /*5d90*/  LOP3.LUT R10, R10, R3, RZ, 0x3c, !PT ;  /* 0x000000030a0a7212 */ /* 0x000fc600078e3cff */
[----:B------:R-:W-:Y:S01]  /*5da0*/  IMAD R9, R7, 0x8, R0 ;  /* 0x0000000807097824 */ /* 0x000fe200078e0200 */
[----:B------:R-:W-:Y:S01]  /*5db0*/  SHF.L.U32 R4, R10, 0x1f, RZ ;  /* 0x0000001f0a047819 */ /* 0x000fe200000006ff */
[----:B-1----:R-:W-:Y:S06]  /*5dc0*/  @!P0 BRA `(.L_x_109) ;  /* 0x0000000400d08947 */ /* 0x002fec0003800000 */
.L_x_128:
[----:B------:R-:W1:Y:S01]  /*5dd0*/  SYNCS.PHASECHK.TRANS64.TRYWAIT P0, [R9+URZ], R4 ;  /* 0x00000004090075a7 */ /* 0x000e62000800017f */
[----:B------:R-:W-:-:S05]  /*5de0*/  VIADD R2, R7, 0x1 ;  /* 0x0000000107027836 */ /* 0x000fca0000000000 */
[----:B------:R-:W-:-:S04]  /*5df0*/  ISETP.NE.AND P1, PT, R2, 0xc, PT ;  /* 0x0000000c0200780c */ /* 0x000fc80003f25270 */
[----:B------:R-:W-:Y:S02]  /*5e00*/  SEL R3, RZ, 0x1, P1 ;  /* 0x00000001ff037807 */ /* 0x000fe40000800000 */
[----:B------:R-:W-:Y:S02]  /*5e10*/  SEL R7, R2, RZ, P1 ;  /* 0x000000ff02077207 */ /* 0x000fe40000800000 */
[----:B------:R-:W-:-:S03]  /*5e20*/  LOP3.LUT R10, R10, R3, RZ, 0x3c, !PT ;  /* 0x000000030a0a7212 */ /* 0x000fc600078e3cff */
[----:B0-----:R-:W-:Y:S01]  /*5e30*/  IMAD R6, R7, 0x8, R0 ;  /* 0x0000000807067824 */ /* 0x001fe200078e0200 */
[----:B------:R-:W-:Y:S01]  /*5e40*/  SHF.L.U32 R5, R10, 0x1f, RZ ;  /* 0x0000001f0a057819 */ /* 0x000fe200000006ff */
[----:B-1----:R-:W-:Y:S06]  /*5e50*/  @!P0 BRA `(.L_x_110) ;  /* 0x0000000400c08947 */ /* 0x002fec0003800000 */
.L_x_129:
        /* <DEDUP_REMOVED lines=9> */
.L_x_130:
        /* <DEDUP_REMOVED lines=9> */
.L_x_131:
        /* <DEDUP_REMOVED lines=9> */
.L_x_132:
        /* <DEDUP_REMOVED lines=9> */
.L_x_133:
        /* <DEDUP_REMOVED lines=9> */
.L_x_134:
        /* <DEDUP_REMOVED lines=9> */
.L_x_135:
[----:B------:R-:W1:Y:S01]  /*61c0*/  SYNCS.PHASECHK.TRANS64.TRYWAIT P0, [R6+URZ], R5 ;  /* 0x00000005060075a7 */ /* 0x000e62000800017f */
[----:B------:R-:W-:-:S05]  /*61d0*/  VIADD R2, R7, 0x1 ;  /* 0x0000000107027836 */ /* 0x000fca0000000000 */
[----:B------:R-:W-:-:S04]  /*61e0*/  ISETP.NE.AND P1, PT, R2, 0xc, PT ;  /* 0x0000000c0200780c */ /* 0x000fc80003f25270 */
[----:B0-----:R-:W-:Y:S02]  /*61f0*/  SEL R4, RZ, 0x1, P1 ;  /* 0x00000001ff047807 */ /* 0x001fe40000800000 */
[----:B------:R-:W-:Y:S02]  /*6200*/  SEL R3, R2, RZ, P1 ;  /* 0x000000ff02037207 */ /* 0x000fe40000800000 */
[----:B------:R-:W-:Y:S01]  /*6210*/  LOP3.LUT R4, R11, R4, RZ, 0x3c, !PT ;  /* 0x000000040b047212 */ /* 0x000fe200078e3cff */
[----:B-1----:R-:W-:Y:S06]  /*6220*/  @!P0 BRA `(.L_x_117) ;  /* 0x0000000400588947 */ /* 0x002fec0003800000 */
.L_x_136:
[----:B------:R-:W-:Y:S01]  /*6230*/  IMAD R3, R3, 0x8, R0 ;  /* 0x0000000803037824 */ /* 0x000fe200078e0200 */
[----:B------:R-:W-:-:S07]  /*6240*/  SHF.L.U32 R0, R4, 0x1f, RZ ;  /* 0x0000001f04007819 */ /* 0x000fce00000006ff */
.L_x_118:
[----:B-1----:R1:W2:Y:S02]  /*6250*/  SYNCS.PHASECHK.TRANS64.TRYWAIT P0, [R3+URZ], R0 ;  /* 0x00000000030075a7 */ /* 0x0022a4000800017f */
[----:B--2---:R-:W-:Y:S05]  /*6260*/  @!P0 NANOSLEEP.SYNCS 0x989680 ;  /* 0x009896800000895d */ /* 0x004fea0003900000 */
[----:B------:R-:W2:Y:S02]  /*6270*/  @!P0 SYNCS.PHASECHK.TRANS64 P0, [R3+URZ], R0 ;  /* 0x00000000030085a7 */ /* 0x000ea4000800007f */
[----:B--2---:R-:W-:Y:S05]  /*6280*/  @!P0 BRA `(.L_x_118) ;  /* 0xfffffffc00f08947 */ /* 0x004fea000383ffff */
.L_x_105:
[----:B------:R-:W-:Y:S05]  /*6290*/  BSYNC B0 ;  /* 0x0000000000007941 */ /* 0x000fea0003800000 */
.L_x_104:
[----:B------:R-:W-:Y:S05]  /*62a0*/  EXIT ;  /* 0x000000000000794d */ /* 0x000fea0003800000 */
.L_x_18:
[----:B-1----:R-:W-:-:S04]  /*62b0*/  IMAD.U32 R10, RZ, RZ, UR8 ;  /* 0x00000008ff0a7e24 */ /* 0x002fc8000f8e00ff */
[----:B------:R1:W4:Y:S03]  /*62c0*/  SYNCS.PHASECHK.TRANS64.TRYWAIT P0, [R10+URZ], R13 ;  /* 0x0000000d0a0075a7 */ /* 0x000326000800017f */
[----:B----4-:R-:W-:Y:S05]  /*62d0*/  @!P0 NANOSLEEP.SYNCS 0x989680 ;  /* 0x009896800000895d */ /* 0x010fea0003900000 */
[----:B------:R-:W4:Y:S02]  /*62e0*/  @!P0 SYNCS.PHASECHK.TRANS64 P0, [R10+URZ], R13 ;  /* 0x0000000d0a0085a7 */ /* 0x000f24000800007f */
[----:B----4-:R-:W-:Y:S05]  /*62f0*/  @!P0 BRA `(.L_x_18) ;  /* 0xfffffffc00ec8947 */ /* 0x010fea000383ffff */
[----:B------:R-:W-:Y:S05]  /*6300*/  BRA `(.L_x_17) ;  /* 0xffffffb000607947 */ /* 0x000fea000383ffff */
.L_x_91:
[----:B------:R-:W-:Y:S01]  /*6310*/  BSSY B1, `(.L_x_119) ;  /* 0x0000006000017945 */ /* 0x000fe20003800000 */
[----:B------:R-:W-:-:S07]  /*6320*/  IMAD.MOV.U32 R2, RZ, RZ, -0x1 ;  /* 0xffffffffff027424 */ /* 0x000fce00078e00ff */
[----:B------:R-:W-:Y:S05]  /*6330*/  WARPSYNC.COLLECTIVE R2, `(.L_x_120) ;  /* 0x00000000020c7348 */ /* 0x000fea0003c00000 */
[----:B------:R-:W-:Y:S02]  /*6340*/  ELECT P1, UR62, PT ;  /* 0x00000000003e782f */ /* 0x000fe40003820000 */
[----:B------:R-:W-:Y:S01]  /*6350*/  MOV R2, UR62 ;  /* 0x0000003e00027c02 */ /* 0x000fe20008000f00 */
[----:B------:R-:W-:Y:S10]  /*6360*/  ENDCOLLECTIVE ;  /* 0x000000000000791b */ /* 0x000ff40003800000 */
.L_x_120:
[----:B------:R-:W-:Y:S05]  /*6370*/  BSYNC B1 ;  /* 0x0000000000017941 */ /* 0x000fea0003800000 */
.L_x_119:
[----:B------:R-:W-:Y:S05]  /*6380*/  BRA `(.L_x_121) ;  /* 0xffffffec00047947 */ /* 0x000fea000383ffff */
.L_x_94:
[----:B-1----:R1:W2:Y:S02]  /*6390*/  SYNCS.PHASECHK.TRANS64.TRYWAIT P1, [R19+URZ+0x60], R8 ;  /* 0x00006008130075a7 */ /* 0x0022a4000802017f */
[----:B--2---:R-:W-:Y:S05]  /*63a0*/  @!P1 NANOSLEEP.SYNCS 0x989680 ;  /* 0x009896800000995d */ /* 0x004fea0003900000 */
[----:B------:R-:W2:Y:S02]  /*63b0*/  @!P1 SYNCS.PHASECHK.TRANS64 P1, [R19+URZ+0x60], R8 ;  /* 0x00006008130095a7 */ /* 0x000ea4000802007f */
[----:B--2---:R-:W-:Y:S05]  /*63c0*/  @!P1 BRA `(.L_x_94) ;  /* 0xfffffffc00f09947 */ /* 0x004fea000383ffff */
[----:B------:R-:W-:Y:S05]  /*63d0*/  BRA `(.L_x_122) ;  /* 0xffffffec00407947 */ /* 0x000fea000383ffff */
.L_x_103:
[----:B------:R-:W-:Y:S01]  /*63e0*/  BSSY B0, `(.L_x_123) ;  /* 0x0000006000007945 */ /* 0x000fe20003800000 */
[----:B------:R-:W-:-:S07]  /*63f0*/  IMAD.MOV.U32 R2, RZ, RZ, -0x1 ;  /* 0xffffffffff027424 */ /* 0x000fce00078e00ff */
[----:B------:R-:W-:Y:S05]  /*6400*/  WARPSYNC.COLLECTIVE R2, `(.L_x_124) ;  /* 0x00000000020c7348 */ /* 0x000fea0003c00000 */
[----:B------:R-:W-:Y:S02]  /*6410*/  ELECT P1, UR62, PT ;  /* 0x00000000003e782f */ /* 0x000fe40003820000 */
[----:B------:R-:W-:Y:S01]  /*6420*/  MOV R2, UR62 ;  /* 0x0000003e00027c02 */ /* 0x000fe20008000f00 */
[----:B------:R-:W-:Y:S10]  /*6430*/  ENDCOLLECTIVE ;  /* 0x000000000000791b */ /* 0x000ff40003800000 */
.L_x_124:
[----:B------:R-:W-:Y:S05]  /*6440*/  BSYNC B0 ;  /* 0x0000000000007941 */ /* 0x000fea0003800000 */
.L_x_123:
[----:B------:R-:W-:Y:S01]  /*6450*/  PLOP3.LUT P0, PT, P1, PT, PT, 0x80, 0x0 ;  /* 0x000000000000781c */ /* 0x000fe20000f0f070 */
[----:B------:R-:W-:-:S12]  /*6460*/  BRA `(.L_x_125) ;  /* 0xfffffff400bc7947 */ /* 0x000fd8000383ffff */
.L_x_107:
[----:B0-----:R0:W1:Y:S02]  /*6470*/  SYNCS.PHASECHK.TRANS64.TRYWAIT P0, [R5+URZ], R2 ;  /* 0x00000002050075a7 */ /* 0x001064000800017f */
[----:B-1----:R-:W-:Y:S05]  /*6480*/  @!P0 NANOSLEEP.SYNCS 0x989680 ;  /* 0x009896800000895d */ /* 0x002fea0003900000 */
[----:B------:R-:W1:Y:S02]  /*6490*/  @!P0 SYNCS.PHASECHK.TRANS64 P0, [R5+URZ], R2 ;  /* 0x00000002050085a7 */ /* 0x000e64000800007f */
[----:B-1----:R-:W-:Y:S05]  /*64a0*/  @!P0 BRA `(.L_x_107) ;  /* 0xfffffffc00f08947 */ /* 0x002fea000383ffff */
[----:B------:R-:W-:Y:S05]  /*64b0*/  BRA `(.L_x_126) ;  /* 0xfffffff400fc7947 */ /* 0x000fea000383ffff */
.L_x_108:
[----:B0-----:R0:W1:Y:S02]  /*64c0*/  SYNCS.PHASECHK.TRANS64.TRYWAIT P0, [R7+URZ], R4 ;  /* 0x00000004070075a7 */ /* 0x001064000800017f */
[----:B-1----:R-:W-:Y:S05]  /*64d0*/  @!P0 NANOSLEEP.SYNCS 0x989680 ;  /* 0x009896800000895d */ /* 0x002fea0003900000 */
[----:B------:R-:W1:Y:S02]  /*64e0*/  @!P0 SYNCS.PHASECHK.TRANS64 P0, [R7+URZ], R4 ;  /* 0x00000004070085a7 */ /* 0x000e64000800007f */
[----:B-1----:R-:W-:Y:S05]  /*64f0*/  @!P0 BRA `(.L_x_108) ;  /* 0xfffffffc00f08947 */ /* 0x002fea000383ffff */
[----:B------:R-:W-:Y:S05]  /*6500*/  BRA `(.L_x_127) ;  /* 0xfffffff8000c7947 */ /* 0x000fea000383ffff */
.L_x_109:
[----:B0-----:R0:W1:Y:S02]  /*6510*/  SYNCS.PHASECHK.TRANS64.TRYWAIT P0, [R6+URZ], R5 ;  /* 0x00000005060075a7 */ /* 0x001064000800017f */
[----:B-1----:R-:W-:Y:S05]  /*6520*/  @!P0 NANOSLEEP.SYNCS 0x989680 ;  /* 0x009896800000895d */ /* 0x002fea0003900000 */
[----:B------:R-:W1:Y:S02]  /*6530*/  @!P0 SYNCS.PHASECHK.TRANS64 P0, [R6+URZ], R5 ;  /* 0x00000005060085a7 */ /* 0x000e64000800007f */
[----:B-1----:R-:W-:Y:S05]  /*6540*/  @!P0 BRA `(.L_x_109) ;  /* 0xfffffffc00f08947 */ /* 0x002fea000383ffff */
[----:B------:R-:W-:Y:S05]  /*6550*/  BRA `(.L_x_128) ;  /* 0xfffffff8001c7947 */ /* 0x000fea000383ffff */
.L_x_110:
[----:B0-----:R0:W1:Y:S02]  /*6560*/  SYNCS.PHASECHK.TRANS64.TRYWAIT P0, [R9+URZ], R4 ;  /* 0x00000004090075a7 */ /* 0x001064000800017f */
[----:B-1----:R-:W-:Y:S05]  /*6570*/  @!P0 NANOSLEEP.SYNCS 0x989680 ;  /* 0x009896800000895d */ /* 0x002fea0003900000 */
[----:B------:R-:W1:Y:S02]  /*6580*/  @!P0 SYNCS.PHASECHK.TRANS64 P0, [R9+URZ], R4 ;  /* 0x00000004090085a7 */ /* 0x000e64000800007f */
[----:B-1----:R-:W-:Y:S05]  /*6590*/  @!P0 BRA `(.L_x_110) ;  /* 0xfffffffc00f08947 */ /* 0x002fea000383ffff */
[----:B------:R-:W-:Y:S05]  /*65a0*/  BRA `(.L_x_129) ;  /* 0xfffffff8002c7947 */ /* 0x000fea000383ffff */
.L_x_111:
[----:B0-----:R0:W1:Y:S02]  /*65b0*/  SYNCS.PHASECHK.TRANS64.TRYWAIT P0, [R6+URZ], R5 ;  /* 0x00000005060075a7 */ /* 0x001064000800017f */
[----:B-1----:R-:W-:Y:S05]  /*65c0*/  @!P0 NANOSLEEP.SYNCS 0x989680 ;  /* 0x009896800000895d */ /* 0x002fea0003900000 */
[----:B------:R-:W1:Y:S02]  /*65d0*/  @!P0 SYNCS.PHASECHK.TRANS64 P0, [R6+URZ], R5 ;  /* 0x00000005060085a7 */ /* 0x000e64000800007f */
[----:B-1----:R-:W-:Y:S05]  /*65e0*/  @!P0 BRA `(.L_x_111) ;  /* 0xfffffffc00f08947 */ /* 0x002fea000383ffff */
[----:B------:R-:W-:Y:S05]  /*65f0*/  BRA `(.L_x_130) ;  /* 0xfffffff8003c7947 */ /* 0x000fea000383ffff */
.L_x_112:
[----:B0-----:R0:W1:Y:S02]  /*6600*/  SYNCS.PHASECHK.TRANS64.TRYWAIT P0, [R9+URZ], R4 ;  /* 0x00000004090075a7 */ /* 0x001064000800017f */
[----:B-1----:R-:W-:Y:S05]  /*6610*/  @!P0 NANOSLEEP.SYNCS 0x989680 ;  /* 0x009896800000895d */ /* 0x002fea0003900000 */
[----:B------:R-:W1:Y:S02]  /*6620*/  @!P0 SYNCS.PHASECHK.TRANS64 P0, [R9+URZ], R4 ;  /* 0x00000004090085a7 */ /* 0x000e64000800007f */
[----:B-1----:R-:W-:Y:S05]  /*6630*/  @!P0 BRA `(.L_x_112) ;  /* 0xfffffffc00f08947 */ /* 0x002fea000383ffff */
[----:B------:R-:W-:Y:S05]  /*6640*/  BRA `(.L_x_131) ;  /* 0xfffffff8004c7947 */ /* 0x000fea000383ffff */
.L_x_113:
[----:B0-----:R0:W1:Y:S02]  /*6650*/  SYNCS.PHASECHK.TRANS64.TRYWAIT P0, [R6+URZ], R5 ;  /* 0x00000005060075a7 */ /* 0x001064000800017f */
[----:B-1----:R-:W-:Y:S05]  /*6660*/  @!P0 NANOSLEEP.SYNCS 0x989680 ;  /* 0x009896800000895d */ /* 0x002fea0003900000 */
[----:B------:R-:W1:Y:S02]  /*6670*/  @!P0 SYNCS.PHASECHK.TRANS64 P0, [R6+URZ], R5 ;  /* 0x00000005060085a7 */ /* 0x000e64000800007f */
[----:B-1----:R-:W-:Y:S05]  /*6680*/  @!P0 BRA `(.L_x_113) ;  /* 0xfffffffc00f08947 */ /* 0x002fea000383ffff */
[----:B------:R-:W-:Y:S05]  /*6690*/  BRA `(.L_x_132) ;  /* 0xfffffff8005c7947 */ /* 0x000fea000383ffff */
.L_x_114:
[----:B0-----:R0:W1:Y:S02]  /*66a0*/  SYNCS.PHASECHK.TRANS64.TRYWAIT P0, [R9+URZ], R4 ;  /* 0x00000004090075a7 */ /* 0x001064000800017f */
[----:B-1----:R-:W-:Y:S05]  /*66b0*/  @!P0 NANOSLEEP.SYNCS 0x989680 ;  /* 0x009896800000895d */ /* 0x002fea0003900000 */
[----:B------:R-:W1:Y:S02]  /*66c0*/  @!P0 SYNCS.PHASECHK.TRANS64 P0, [R9+URZ], R4 ;  /* 0x00000004090085a7 */ /* 0x000e64000800007f */
[----:B-1----:R-:W-:Y:S05]  /*66d0*/  @!P0 BRA `(.L_x_114) ;  /* 0xfffffffc00f08947 */ /* 0x002fea000383ffff */
[----:B------:R-:W-:Y:S05]  /*66e0*/  BRA `(.L_x_133) ;  /* 0xfffffff8006c7947 */ /* 0x000fea000383ffff */
.L_x_115:
[----:B0-----:R0:W1:Y:S02]  /*66f0*/  SYNCS.PHASECHK.TRANS64.TRYWAIT P0, [R6+URZ], R5 ;  /* 0x00000005060075a7 */ /* 0x001064000800017f */
[----:B-1----:R-:W-:Y:S05]  /*6700*/  @!P0 NANOSLEEP.SYNCS 0x989680 ;  /* 0x009896800000895d */ /* 0x002fea0003900000 */
[----:B------:R-:W1:Y:S02]  /*6710*/  @!P0 SYNCS.PHASECHK.TRANS64 P0, [R6+URZ], R5 ;  /* 0x00000005060085a7 */ /* 0x000e64000800007f */
[----:B-1----:R-:W-:Y:S05]  /*6720*/  @!P0 BRA `(.L_x_115) ;  /* 0xfffffffc00f08947 */ /* 0x002fea000383ffff */
[----:B------:R-:W-:Y:S05]  /*6730*/  BRA `(.L_x_134) ;  /* 0xfffffff8007c7947 */ /* 0x000fea000383ffff */
.L_x_116:
[----:B0-----:R0:W1:Y:S02]  /*6740*/  SYNCS.PHASECHK.TRANS64.TRYWAIT P0, [R9+URZ], R4 ;  /* 0x00000004090075a7 */ /* 0x001064000800017f */
[----:B-1----:R-:W-:Y:S05]  /*6750*/  @!P0 NANOSLEEP.SYNCS 0x989680 ;  /* 0x009896800000895d */ /* 0x002fea0003900000 */
[----:B------:R-:W1:Y:S02]  /*6760*/  @!P0 SYNCS.PHASECHK.TRANS64 P0, [R9+URZ], R4 ;  /* 0x00000004090085a7 */ /* 0x000e64000800007f */
[----:B-1----:R-:W-:Y:S05]  /*6770*/  @!P0 BRA `(.L_x_116) ;  /* 0xfffffffc00f08947 */ /* 0x002fea000383ffff */
[----:B------:R-:W-:Y:S05]  /*6780*/  BRA `(.L_x_135) ;  /* 0xfffffff8008c7947 */ /* 0x000fea000383ffff */
.L_x_117:
[----:B0-----:R0:W1:Y:S02]  /*6790*/  SYNCS.PHASECHK.TRANS64.TRYWAIT P0, [R6+URZ], R5 ;  /* 0x00000005060075a7 */ /* 0x001064000800017f */
[----:B-1----:R-:W-:Y:S05]  /*67a0*/  @!P0 NANOSLEEP.SYNCS 0x989680 ;  /* 0x009896800000895d */ /* 0x002fea0003900000 */
[----:B------:R-:W1:Y:S02]  /*67b0*/  @!P0 SYNCS.PHASECHK.TRANS64 P0, [R6+URZ], R5 ;  /* 0x00000005060085a7 */ /* 0x000e64000800007f */
[----:B-1----:R-:W-:Y:S05]  /*67c0*/  @!P0 BRA `(.L_x_117) ;  /* 0xfffffffc00f08947 */ /* 0x002fea000383ffff */
[----:B------:R-:W-:Y:S05]  /*67d0*/  BRA `(.L_x_136) ;  /* 0xfffffff800947947 */ /* 0x000fea000383ffff */
.L_x_137:
[----:B------:R-:W-:-:S00]  /*67e0*/  BRA `(.L_x_137) ;  /* 0xfffffffc00fc7947 */ /* 0x000fc0000383ffff */
[----:B------:R-:W-:-:S00]  /*67f0*/  NOP ;  /* 0x0000000000007918 */ /* 0x000fc00000000000 */
        /* <DEDUP_REMOVED lines=8> */
.L_x_138:


//--------------------- .nv.shared._ZN7cutlass13device_kernelINS_4gemm6kernel13GemmUniversalIN4cute5tupleIJiiiiEEENS1_10collective13CollectiveMmaINS1_40MainloopSm90TmaGmmaWarpSpecializedSparseILi12ENS5_IJNS4_1CILi1EEESB_SB_EEENS1_35KernelTmaWarpSpecializedCooperativeEEENS5_IJNSA_ILi128EEENSA_ILi64EEESF_EEEaNS5_IJNS4_6LayoutINS5_IJiNS5_IJNSA_ILi2EEEiEEEiEEENS5_IJlNS5_IJSB_SJ_EEElEEEEENSI_INS5_IJNS5_IJSG_iEEENS5_IJSF_iEEEiEEENS5_IJNS5_IJSF_NSA_ILi8192EEEEEENS5_IJSB_lEEElEEEEEEEEaNS5_IJlSB_lEEENS4_8TiledMMAINS4_8MMA_AtomIJNS4_4SM904GMMA6SPARSE27GMMA_64x64x64_S32S8S8_SS_TNILNS12_9SparseSelE0EEEEEENSI_INS5_IJSJ_SB_SB_EEENS5_IJSB_NSA_ILi0EEES19_EEEEENS5_IJNS4_10UnderscoreES1C_S1C_EEEEENS4_13SM90_TMA_LOADENS4_14ComposedLayoutINS4_7SwizzleILi2ELi4ELi3EEENS4_25smem_sparse_ptr_flag_bitsILi2ELi8EEENSI_INS5_IJNS5_IJSB_NSA_ILi8EEEEEENS5_IJSJ_SG_EEEEEENS5_IJNS5_IJS19_SF_EEESM_EEEEEEEvNS4_8identityES1F_NS1G_INS1H_ILi3ELi4ELi3EEENS4_18smem_ptr_flag_bitsILi8EEENSI_INS5_IJS1L_SF_EEENS5_IJSF_SB_EEEEEEEvS1T_EENS_8epilogue10collective6detail29Sm90TmaWarpSpecializedAdapterINS23_15DefaultEpilogueIiNS5_IJSB_llEEES27_NS22_6thread17LinearCombinationIiLi1EiiLNS28_9ScaleType4KindE0ELNS_15FloatRoundStyleE2EiEENS1_15EpilogueDefaultEEEEEvvEEEEvNT_6ParamsE --------------------------
	.section	.nv.shared._ZN7cutlass13device_kernelINS_4gemm6kernel13GemmUniversalIN4cute5tupleIJiiiiEEENS1_10collective13CollectiveMmaINS1_40MainloopSm90TmaGmmaWarpSpecializedSparseILi12ENS5_IJNS4_1CILi1EEESB_SB_EEENS1_35KernelTmaWarpSpecializedCooperativeEEENS5_IJNSA_ILi128EEENSA_ILi64EEESF_EEEaNS5_IJNS4_6LayoutINS5_IJiNS5_IJNSA_ILi2EEEiEEEiEEENS5_IJlNS5_IJSB_SJ_EEElEEEEENSI_INS5_IJNS5_IJSG_iEEENS5_IJSF_iEEEiEEENS5_IJNS5_IJSF_NSA_ILi8192EEEEEENS5_IJSB_lEEElEEEEEEEEaNS5_IJlSB_lEEENS4_8TiledMMAINS4_8MMA_AtomIJNS4_4SM904GMMA6SPARSE27GMMA_64x64x64_S32S8S8_SS_TNILNS12_9SparseSelE0EEEEEENSI_INS5_IJSJ_SB_SB_EEENS5_IJSB_NSA_ILi0EEES19_EEEEENS5_IJNS4_10UnderscoreES1C_S1C_EEEEENS4_13SM90_TMA_LOADENS4_14ComposedLayoutINS4_7SwizzleILi2ELi4ELi3EEENS4_25smem_sparse_ptr_flag_bitsILi2ELi8EEENSI_INS5_IJNS5_IJSB_NSA_ILi8EEEEEENS5_IJSJ_SG_EEEEEENS5_IJNS5_IJS19_SF_EEESM_EEEEEEEvNS4_8identityES1F_NS1G_INS1H_ILi3ELi4ELi3EEENS4_18smem_ptr_flag_bitsILi8EEENSI_INS5_IJS1L_SF_EEENS5_IJSF_SB_EEEEEEEvS1T_EENS_8epilogue10collective6detail29Sm90TmaWarpSpecializedAdapterINS23_15DefaultEpilogueIiNS5_IJSB_llEEES27_NS22_6thread17LinearCombinationIiLi1EiiLNS28_9ScaleType4KindE0ELNS_15FloatRoundStyleE2EiEENS1_15EpilogueDefaultEEEEEvvEEEEvNT_6ParamsE,"aw",@nobits
	.sectionflags	@""
	.align	16
	.zero		1024


//--------------------- .nv.shared.reserved.0     --------------------------
	.section	.nv.shared.reserved.0,"aw",@nobits
	.weak		__nv_reservedSMEM_offset_0_alias
	.size		__nv_reservedSMEM_offset_0_alias, 0, 0
	.other		__nv_reservedSMEM_offset_0_alias,@"STO_CUDA_RESERVED_SHARED STV_DEFAULT"
__nv_reservedSMEM_offset_0_alias:
	.zero		0


//--------------------- .nv.global                --------------------------
	.section	.nv.global,"aw",@nobits
.nv.global:
	.type		_ZN39_INTERNAL_fd8cf836_4_k_cu_7cb25a0a_39094cute1_E,@object
	.size		_ZN39_INTERNAL_fd8cf836_4_k_cu_7cb25a0a_39094cute1_E,(_ZN39_INTERNAL_fd8cf836_4_k_cu_7cb25a0a_39094cuda3std3__45__cpo6cbeginE - _ZN39_INTERNAL_fd8cf836_4_k_cu_7cb25a0a_39094cute1_E)
_ZN39_INTERNAL_fd8cf836_4_k_cu_7cb25a0a_39094cute1_E:
	.zero		1
	.type		_ZN39_INTERNAL_fd8cf836_4_k_cu_7cb25a0a_39094cuda3std3__45__cpo6cbeginE,@object
	.size		_ZN39_INTERNAL_fd8cf836_4_k_cu_7cb25a0a_39094cuda3std3__45__cpo6cbeginE,(_ZN39_INTERNAL_fd8cf836_4_k_cu_7cb25a0a_39094cuda3std3__48in_placeE - _ZN39_INTERNAL_fd8cf836_4_k_cu_7cb25a0a_39094cuda3std3__45__cpo6cbeginE)
_ZN39_INTERNAL_fd8cf836_4_k_cu_7cb25a0a_39094cuda3std3__45__cpo6cbeginE:
	.zero		1
	.type		_ZN39_INTERNAL_fd8cf836_4_k_cu_7cb25a0a_39094cuda3std3__48in_placeE,@object
	.size		_ZN39_INTERNAL_fd8cf836_4_k_cu_7cb25a0a_39094cuda3std3__48in_placeE,(_ZN39_INTERNAL_fd8cf836_4_k_cu_7cb25a0a_39094cuda3std6ranges3__45__cpo9iter_moveE - _ZN39_INTERNAL_fd8cf836_4_k_cu_7cb25a0a_39094cuda3std3__48in_placeE)
_ZN39_INTERNAL_fd8cf836_4_k_cu_7cb25a0a_39094cuda3std3__48in_placeE:
	.zero		1
	.type		_ZN39_INTERNAL_fd8cf836_4_k_cu_7cb25a0a_39094cuda3std6ranges3__45__cpo9iter_moveE,@object
	.size		_ZN39_INTERNAL_fd8cf836_4_k_cu_7cb25a0a_39094cuda3std6ranges3__45__cpo9iter_moveE,(_ZN39_INTERNAL_fd8cf836_4_k_cu_7cb25a0a_39094cuda3std3__45__cpo5beginE - _ZN39_INTERNAL_fd8cf836_4_k_cu_7cb25a0a_39094cuda3std6ranges3__45__cpo9iter_moveE)
_ZN39_INTERNAL_fd8cf836_4_k_cu_7cb25a0a_39094cuda3std6ranges3__45__cpo9iter_moveE:
	.zero		1
	.type		_ZN39_INTERNAL_fd8cf836_4_k_cu_7cb25a0a_39094cuda3std3__45__cpo5beginE,@object
	.size		_ZN39_INTERNAL_fd8cf836_4_k_cu_7cb25a0a_39094cuda3std3__45__cpo5beginE,(_ZN39_INTERNAL_fd8cf836_4_k_cu_7cb25a0a_39094cuda3std3__441_GLOBAL__N__fd8cf836_4_k_cu_7cb25a0a_39096ignoreE - _ZN39_INTERNAL_fd8cf836_4_k_cu_7cb25a0a_39094cuda3std3__45__cpo5beginE)
_ZN39_INTERNAL_fd8cf836_4_k_cu_7cb25a0a_39094cuda3std3__45__cpo5beginE:
	.zero		1
	.type		_ZN39_INTERNAL_fd8cf836_4_k_cu_7cb25a0a_39094cuda3std3__441_GLOBAL__N__fd8cf836_4_k_cu_7cb25a0a_39096ignoreE,@object
	.size		_ZN39_INTERNAL_fd8cf836_4_k_cu_7cb25a0a_39094cuda3std3__441_GLOBAL__N__fd8cf836_4_k_cu_7cb25a0a_39096ignoreE,(_ZN39_INTERNAL_fd8cf836_4_k_cu_7cb25a0a_39094cute7productE - _ZN39_INTERNAL_fd8cf836_4_k_cu_7cb25a0a_39094cuda3std3__441_GLOBAL__N__fd8cf836_4_k_cu_7cb25a0a_39096ignoreE)
_ZN39_INTERNAL_fd8cf836_4_k_cu_7cb25a0a_39094cuda3std3__441_GLOBAL__N__fd8cf836_4_k_cu_7cb25a0a_39096ignoreE:
	.zero		1
	.type		_ZN39_INTERNAL_fd8cf836_4_k_cu_7cb25a0a_39094cute7productE,@object
	.size		_ZN39_INTERNAL_fd8cf836_4_k_cu_7cb25a0a_39094cute7productE,(_ZN39_INTERNAL_fd8cf836_4_k_cu_7cb25a0a_39094cuda3std3__45__cpo3endE - _ZN39_INTERNAL_fd8cf836_4_k_cu_7cb25a0a_39094cute7productE)
_ZN39_INTERNAL_fd8cf836_4_k_cu_7cb25a0a_39094cute7productE:
	.zero		1
	.type		_ZN39_INTERNAL_fd8cf836_4_k_cu_7cb25a0a_39094cuda3std3__45__cpo3endE,@object
	.size		_ZN39_INTERNAL_fd8cf836_4_k_cu_7cb25a0a_39094cuda3std3__45__cpo3endE,(_ZN39_INTERNAL_fd8cf836_4_k_cu_7cb25a0a_39094cuda3std3__419piecewise_constructE - _ZN39_INTERNAL_fd8cf836_4_k_cu_7cb25a0a_39094cuda3std3__45__cpo3endE)
_ZN39_INTERNAL_fd8cf836_4_k_cu_7cb25a0a_39094cuda3std3__45__cpo3endE:
	.zero		1
	.type		_ZN39_INTERNAL_fd8cf836_4_k_cu_7cb25a0a_39094cuda3std3__419piecewise_constructE,@object
	.size		_ZN39_INTERNAL_fd8cf836_4_k_cu_7cb25a0a_39094cuda3std3__419piecewise_constructE,(_ZN39_INTERNAL_fd8cf836_4_k_cu_7cb25a0a_39094cuda3std3__45__cpo4cendE - _ZN39_INTERNAL_fd8cf836_4_k_cu_7cb25a0a_39094cuda3std3__419piecewise_constructE)
_ZN39_INTERNAL_fd8cf836_4_k_cu_7cb25a0a_39094cuda3std3__419piecewise_constructE:
	.zero		1
	.type		_ZN39_INTERNAL_fd8cf836_4_k_cu_7cb25a0a_39094cuda3std3__45__cpo4cendE,@object
	.size		_ZN39_INTERNAL_fd8cf836_4_k_cu_7cb25a0a_39094cuda3std3__45__cpo4cendE,(_ZN39_INTERNAL_fd8cf836_4_k_cu_7cb25a0a_39094cuda3std6ranges3__45__cpo4swapE - _ZN39_INTERNAL_fd8cf836_4_k_cu_7cb25a0a_39094cuda3std3__45__cpo4cendE)
_ZN39_INTERNAL_fd8cf836_4_k_cu_7cb25a0a_39094cuda3std3__45__cpo4cendE:
	.zero		1
	.type		_ZN39_INTERNAL_fd8cf836_4_k_cu_7cb25a0a_39094cuda3std6ranges3__45__cpo4swapE,@object
	.size		_ZN39_INTERNAL_fd8cf836_4_k_cu_7cb25a0a_39094cuda3std6ranges3__45__cpo4swapE,(.L_7 - _ZN39_INTERNAL_fd8cf836_4_k_cu_7cb25a0a_39094cuda3std6ranges3__45__cpo4swapE)
_ZN39_INTERNAL_fd8cf836_4_k_cu_7cb25a0a_39094cuda3std6ranges3__45__cpo4swapE:
	.zero		1
.L_7:


//--------------------- .nv.constant0._ZN7cutlass13device_kernelINS_4gemm6kernel13GemmUniversalIN4cute5tupleIJiiiiEEENS1_10collective13CollectiveMmaINS1_40MainloopSm90TmaGmmaWarpSpecializedSparseILi12ENS5_IJNS4_1CILi1EEESB_SB_EEENS1_35KernelTmaWarpSpecializedCooperativeEEENS5_IJNSA_ILi128EEENSA_ILi64EEESF_EEEaNS5_IJNS4_6LayoutINS5_IJiNS5_IJNSA_ILi2EEEiEEEiEEENS5_IJlNS5_IJSB_SJ_EEElEEEEENSI_INS5_IJNS5_IJSG_iEEENS5_IJSF_iEEEiEEENS5_IJNS5_IJSF_NSA_ILi8192EEEEEENS5_IJSB_lEEElEEEEEEEEaNS5_IJlSB_lEEENS4_8TiledMMAINS4_8MMA_AtomIJNS4_4SM904GMMA6SPARSE27GMMA_64x64x64_S32S8S8_SS_TNILNS12_9SparseSelE0EEEEEENSI_INS5_IJSJ_SB_SB_EEENS5_IJSB_NSA_ILi0EEES19_EEEEENS5_IJNS4_10UnderscoreES1C_S1C_EEEEENS4_13SM90_TMA_LOADENS4_14ComposedLayoutINS4_7SwizzleILi2ELi4ELi3EEENS4_25smem_sparse_ptr_flag_bitsILi2ELi8EEENSI_INS5_IJNS5_IJSB_NSA_ILi8EEEEEENS5_IJSJ_SG_EEEEEENS5_IJNS5_IJS19_SF_EEESM_EEEEEEEvNS4_8identityES1F_NS1G_INS1H_ILi3ELi4ELi3EEENS4_18smem_ptr_flag_bitsILi8EEENSI_INS5_IJS1L_SF_EEENS5_IJSF_SB_EEEEEEEvS1T_EENS_8epilogue10collective6detail29Sm90TmaWarpSpecializedAdapterINS23_15DefaultEpilogueIiNS5_IJSB_llEEES27_NS22_6thread17LinearCombinationIiLi1EiiLNS28_9ScaleType4KindE0ELNS_15FloatRoundStyleE2EiEENS1_15EpilogueDefaultEEEEEvvEEEEvNT_6ParamsE --------------------------
	.section	.nv.constant0._ZN7cutlass13device_kernelINS_4gemm6kernel13GemmUniversalIN4cute5tupleIJiiiiEEENS1_10collective13CollectiveMmaINS1_40MainloopSm90TmaGmmaWarpSpecializedSparseILi12ENS5_IJNS4_1CILi1EEESB_SB_EEENS1_35KernelTmaWarpSpecializedCooperativeEEENS5_IJNSA_ILi128EEENSA_ILi64EEESF_EEEaNS5_IJNS4_6LayoutINS5_IJiNS5_IJNSA_ILi2EEEiEEEiEEENS5_IJlNS5_IJSB_SJ_EEElEEEEENSI_INS5_IJNS5_IJSG_iEEENS5_IJSF_iEEEiEEENS5_IJNS5_IJSF_NSA_ILi8192EEEEEENS5_IJSB_lEEElEEEEEEEEaNS5_IJlSB_lEEENS4_8TiledMMAINS4_8MMA_AtomIJNS4_4SM904GMMA6SPARSE27GMMA_64x64x64_S32S8S8_SS_TNILNS12_9SparseSelE0EEEEEENSI_INS5_IJSJ_SB_SB_EEENS5_IJSB_NSA_ILi0EEES19_EEEEENS5_IJNS4_10UnderscoreES1C_S1C_EEEEENS4_13SM90_TMA_LOADENS4_14ComposedLayoutINS4_7SwizzleILi2ELi4ELi3EEENS4_25smem_sparse_ptr_flag_bitsILi2ELi8EEENSI_INS5_IJNS5_IJSB_NSA_ILi8EEEEEENS5_IJSJ_SG_EEEEEENS5_IJNS5_IJS19_SF_EEESM_EEEEEEEvNS4_8identityES1F_NS1G_INS1H_ILi3ELi4ELi3EEENS4_18smem_ptr_flag_bitsILi8EEENSI_INS5_IJS1L_SF_EEENS5_IJSF_SB_EEEEEEEvS1T_EENS_8epilogue10collective6detail29Sm90TmaWarpSpecializedAdapterINS23_15DefaultEpilogueIiNS5_IJSB_llEEES27_NS22_6thread17LinearCombinationIiLi1EiiLNS28_9ScaleType4KindE0ELNS_15FloatRoundStyleE2EiEENS1_15EpilogueDefaultEEEEEvvEEEEvNT_6ParamsE,"a",@progbits
	.sectionflags	@""
	.align	4
.nv.constant0._ZN7cutlass13device_kernelINS_4gemm6kernel13GemmUniversalIN4cute5tupleIJiiiiEEENS1_10collective13CollectiveMmaINS1_40MainloopSm90TmaGmmaWarpSpecializedSparseILi12ENS5_IJNS4_1CILi1EEESB_SB_EEENS1_35KernelTmaWarpSpecializedCooperativeEEENS5_IJNSA_ILi128EEENSA_ILi64EEESF_EEEaNS5_IJNS4_6LayoutINS5_IJiNS5_IJNSA_ILi2EEEiEEEiEEENS5_IJlNS5_IJSB_SJ_EEElEEEEENSI_INS5_IJNS5_IJSG_iEEENS5_IJSF_iEEEiEEENS5_IJNS5_IJSF_NSA_ILi8192EEEEEENS5_IJSB_lEEElEEEEEEEEaNS5_IJlSB_lEEENS4_8TiledMMAINS4_8MMA_AtomIJNS4_4SM904GMMA6SPARSE27GMMA_64x64x64_S32S8S8_SS_TNILNS12_9SparseSelE0EEEEEENSI_INS5_IJSJ_SB_SB_EEENS5_IJSB_NSA_ILi0EEES19_EEEEENS5_IJNS4_10UnderscoreES1C_S1C_EEEEENS4_13SM90_TMA_LOADENS4_14ComposedLayoutINS4_7SwizzleILi2ELi4ELi3EEENS4_25smem_sparse_ptr_flag_bitsILi2ELi8EEENSI_INS5_IJNS5_IJSB_NSA_ILi8EEEEEENS5_IJSJ_SG_EEEEEENS5_IJNS5_IJS19_SF_EEESM_EEEEEEEvNS4_8identityES1F_NS1G_INS1H_ILi3ELi4ELi3EEENS4_18smem_ptr_flag_bitsILi8EEENSI_INS5_IJS1L_SF_EEENS5_IJSF_SB_EEEEEEEvS1T_EENS_8epilogue10collective6detail29Sm90TmaWarpSpecializedAdapterINS23_15DefaultEpilogueIiNS5_IJSB_llEEES27_NS22_6thread17LinearCombinationIiLi1EiiLNS28_9ScaleType4KindE0ELNS_15FloatRoundStyleE2EiEENS1_15EpilogueDefaultEEEEEvvEEEEvNT_6ParamsE:
	.zero		1920


//--------------------- SYMBOLS --------------------------

	.type		.nv.reservedSmem.offset0,@object
	.size		.nv.reservedSmem.offset0,0x4
